//
// Generated by NVIDIA NVVM Compiler
//
// Compiler Build ID: CL-36424714
// Cuda compilation tools, release 13.0, V13.0.88
// Based on NVVM 20.0.0
//

.version 9.0
.target sm_100
.address_size 64

	// .globl	_ZN7adaattn7kernels8adaptive23estimate_effective_rankEPKfPfi
// _ZZN7adaattn7kernels8adaptive23estimate_effective_rankEPKfPfiE10shared_sum has been demoted
// _ZZN7adaattn7kernels8adaptive25compute_attention_entropyIfEEvPKT_PfiE10shared_sum has been demoted
// _ZZN7adaattn7kernels8adaptive25compute_attention_entropyI6__halfEEvPKT_PfiE10shared_sum has been demoted

.visible .entry _ZN7adaattn7kernels8adaptive23estimate_effective_rankEPKfPfi(
	.param .u64 .ptr .align 1 _ZN7adaattn7kernels8adaptive23estimate_effective_rankEPKfPfi_param_0,
	.param .u64 .ptr .align 1 _ZN7adaattn7kernels8adaptive23estimate_effective_rankEPKfPfi_param_1,
	.param .u32 _ZN7adaattn7kernels8adaptive23estimate_effective_rankEPKfPfi_param_2
)
{
	.reg .pred 	%p<17>;
	.reg .b32 	%r<41>;
	.reg .b32 	%f<47>;
	.reg .b64 	%rd<9>;
	// demoted variable
	.shared .align 4 .b8 _ZZN7adaattn7kernels8adaptive23estimate_effective_rankEPKfPfiE10shared_sum[32];
	ld.param.u64 	%rd2, [_ZN7adaattn7kernels8adaptive23estimate_effective_rankEPKfPfi_param_0];
	ld.param.u64 	%rd3, [_ZN7adaattn7kernels8adaptive23estimate_effective_rankEPKfPfi_param_1];
	ld.param.u32 	%r8, [_ZN7adaattn7kernels8adaptive23estimate_effective_rankEPKfPfi_param_2];
	mov.u32 	%r1, %ctaid.x;
	mov.u32 	%r2, %tid.x;
	setp.ge.s32 	%p1, %r2, %r8;
	mov.f32 	%f45, 0f00000000;
	@%p1 bra 	$L__BB0_3;
	mul.lo.s32 	%r3, %r8, %r1;
	mov.u32 	%r4, %ntid.x;
	cvta.to.global.u64 	%rd1, %rd2;
	mov.f32 	%f45, 0f00000000;
	mov.u32 	%r40, %r2;
$L__BB0_2:
	add.s32 	%r9, %r40, %r3;
	mul.wide.s32 	%rd4, %r9, 4;
	add.s64 	%rd5, %rd1, %rd4;
	ld.global.nc.f32 	%f10, [%rd5];
	add.f32 	%f45, %f45, %f10;
	add.s32 	%r40, %r40, %r4;
	setp.lt.s32 	%p2, %r40, %r8;
	@%p2 bra 	$L__BB0_2;
$L__BB0_3:
	mov.b32 	%r10, %f45;
	shfl.sync.bfly.b32	%r11|%p3, %r10, 16, 31, -1;
	mov.b32 	%f11, %r11;
	add.f32 	%f12, %f45, %f11;
	mov.b32 	%r12, %f12;
	shfl.sync.bfly.b32	%r13|%p4, %r12, 8, 31, -1;
	mov.b32 	%f13, %r13;
	add.f32 	%f14, %f12, %f13;
	mov.b32 	%r14, %f14;
	shfl.sync.bfly.b32	%r15|%p5, %r14, 4, 31, -1;
	mov.b32 	%f15, %r15;
	add.f32 	%f16, %f14, %f15;
	mov.b32 	%r16, %f16;
	shfl.sync.bfly.b32	%r17|%p6, %r16, 2, 31, -1;
	mov.b32 	%f17, %r17;
	add.f32 	%f18, %f16, %f17;
	mov.b32 	%r18, %f18;
	shfl.sync.bfly.b32	%r19|%p7, %r18, 1, 31, -1;
	mov.b32 	%f19, %r19;
	add.f32 	%f4, %f18, %f19;
	and.b32  	%r7, %r2, 31;
	setp.ne.s32 	%p8, %r7, 0;
	@%p8 bra 	$L__BB0_5;
	shr.u32 	%r20, %r2, 3;
	mov.u32 	%r21, _ZZN7adaattn7kernels8adaptive23estimate_effective_rankEPKfPfiE10shared_sum;
	add.s32 	%r22, %r21, %r20;
	st.shared.f32 	[%r22], %f4;
$L__BB0_5:
	bar.sync 	0;
	setp.gt.u32 	%p9, %r2, 31;
	@%p9 bra 	$L__BB0_10;
	mov.u32 	%r23, %ntid.x;
	shr.u32 	%r24, %r23, 5;
	setp.ge.u32 	%p10, %r7, %r24;
	mov.f32 	%f46, 0f00000000;
	@%p10 bra 	$L__BB0_8;
	shl.b32 	%r25, %r7, 2;
	mov.u32 	%r26, _ZZN7adaattn7kernels8adaptive23estimate_effective_rankEPKfPfiE10shared_sum;
	add.s32 	%r27, %r26, %r25;
	ld.shared.f32 	%f46, [%r27];
$L__BB0_8:
	setp.ne.s32 	%p11, %r7, 0;
	mov.b32 	%r28, %f46;
	shfl.sync.bfly.b32	%r29|%p12, %r28, 16, 31, -1;
	mov.b32 	%f21, %r29;
	add.f32 	%f22, %f46, %f21;
	mov.b32 	%r30, %f22;
	shfl.sync.bfly.b32	%r31|%p13, %r30, 8, 31, -1;
	mov.b32 	%f23, %r31;
	add.f32 	%f24, %f22, %f23;
	mov.b32 	%r32, %f24;
	shfl.sync.bfly.b32	%r33|%p14, %r32, 4, 31, -1;
	mov.b32 	%f25, %r33;
	add.f32 	%f26, %f24, %f25;
	mov.b32 	%r34, %f26;
	shfl.sync.bfly.b32	%r35|%p15, %r34, 2, 31, -1;
	mov.b32 	%f27, %r35;
	add.f32 	%f28, %f26, %f27;
	mov.b32 	%r36, %f28;
	shfl.sync.bfly.b32	%r37|%p16, %r36, 1, 31, -1;
	mov.b32 	%f29, %r37;
	add.f32 	%f7, %f28, %f29;
	@%p11 bra 	$L__BB0_10;
	cvt.rn.f32.s32 	%f30, %r8;
	div.rn.f32 	%f31, %f7, %f30;
	fma.rn.f32 	%f32, %f31, 0f3BBB989D, 0f3F000000;
	cvt.sat.f32.f32 	%f33, %f32;
	mov.f32 	%f34, 0f4B400001;
	mov.f32 	%f35, 0f437C0000;
	fma.rm.f32 	%f36, %f33, %f35, %f34;
	add.f32 	%f37, %f36, 0fCB40007F;
	neg.f32 	%f38, %f37;
	fma.rn.f32 	%f39, %f31, 0f3FB8AA3B, %f38;
	fma.rn.f32 	%f40, %f31, 0f32A57060, %f39;
	mov.b32 	%r38, %f36;
	shl.b32 	%r39, %r38, 23;
	mov.b32 	%f41, %r39;
	ex2.approx.ftz.f32 	%f42, %f40;
	mul.f32 	%f43, %f42, %f41;
	cvta.to.global.u64 	%rd6, %rd3;
	mul.wide.u32 	%rd7, %r1, 4;
	add.s64 	%rd8, %rd6, %rd7;
	st.global.f32 	[%rd8], %f43;
$L__BB0_10:
	ret;

}
	// .globl	_ZN7adaattn7kernels8adaptive21determine_target_rankEPKfPiiif
.visible .entry _ZN7adaattn7kernels8adaptive21determine_target_rankEPKfPiiif(
	.param .u64 .ptr .align 1 _ZN7adaattn7kernels8adaptive21determine_target_rankEPKfPiiif_param_0,
	.param .u64 .ptr .align 1 _ZN7adaattn7kernels8adaptive21determine_target_rankEPKfPiiif_param_1,
	.param .u32 _ZN7adaattn7kernels8adaptive21determine_target_rankEPKfPiiif_param_2,
	.param .u32 _ZN7adaattn7kernels8adaptive21determine_target_rankEPKfPiiif_param_3,
	.param .f32 _ZN7adaattn7kernels8adaptive21determine_target_rankEPKfPiiif_param_4
)
{
	.reg .pred 	%p<2>;
	.reg .b32 	%r<11>;
	.reg .b32 	%f<4>;
	.reg .b64 	%rd<8>;

	ld.param.u64 	%rd1, [_ZN7adaattn7kernels8adaptive21determine_target_rankEPKfPiiif_param_0];
	ld.param.u64 	%rd2, [_ZN7adaattn7kernels8adaptive21determine_target_rankEPKfPiiif_param_1];
	ld.param.u32 	%r1, [_ZN7adaattn7kernels8adaptive21determine_target_rankEPKfPiiif_param_2];
	ld.param.u32 	%r2, [_ZN7adaattn7kernels8adaptive21determine_target_rankEPKfPiiif_param_3];
	ld.param.f32 	%f1, [_ZN7adaattn7kernels8adaptive21determine_target_rankEPKfPiiif_param_4];
	cvta.to.global.u64 	%rd3, %rd1;
	mov.u32 	%r3, %ctaid.x;
	mov.u32 	%r4, %ntid.x;
	mov.u32 	%r5, %tid.x;
	mad.lo.s32 	%r6, %r3, %r4, %r5;
	mul.wide.s32 	%rd4, %r6, 4;
	add.s64 	%rd5, %rd3, %rd4;
	ld.global.nc.f32 	%f2, [%rd5];
	setp.lt.f32 	%p1, %f2, %f1;
	mul.f32 	%f3, %f2, 0f3FC00000;
	cvt.rzi.s32.f32 	%r7, %f3;
	max.s32 	%r8, %r1, %r7;
	cvta.to.global.u64 	%rd6, %rd2;
	min.s32 	%r9, %r8, %r2;
	selp.b32 	%r10, %r9, %r2, %p1;
	add.s64 	%rd7, %rd6, %rd4;
	st.global.u32 	[%rd7], %r10;
	ret;

}
	// .globl	_ZN7adaattn7kernels8adaptive25compute_attention_entropyIfEEvPKT_Pfi
.visible .entry _ZN7adaattn7kernels8adaptive25compute_attention_entropyIfEEvPKT_Pfi(
	.param .u64 .ptr .align 1 _ZN7adaattn7kernels8adaptive25compute_attention_entropyIfEEvPKT_Pfi_param_0,
	.param .u64 .ptr .align 1 _ZN7adaattn7kernels8adaptive25compute_attention_entropyIfEEvPKT_Pfi_param_1,
	.param .u32 _ZN7adaattn7kernels8adaptive25compute_attention_entropyIfEEvPKT_Pfi_param_2
)
{
	.reg .pred 	%p<19>;
	.reg .b32 	%r<47>;
	.reg .b32 	%f<53>;
	.reg .b64 	%rd<9>;
	// demoted variable
	.shared .align 4 .b8 _ZZN7adaattn7kernels8adaptive25compute_attention_entropyIfEEvPKT_PfiE10shared_sum[32];
	ld.param.u64 	%rd2, [_ZN7adaattn7kernels8adaptive25compute_attention_entropyIfEEvPKT_Pfi_param_0];
	ld.param.u64 	%rd3, [_ZN7adaattn7kernels8adaptive25compute_attention_entropyIfEEvPKT_Pfi_param_1];
	ld.param.u32 	%r9, [_ZN7adaattn7kernels8adaptive25compute_attention_entropyIfEEvPKT_Pfi_param_2];
	mov.u32 	%r10, %ctaid.x;
	mov.u32 	%r1, %ctaid.y;
	mov.u32 	%r2, %tid.x;
	mul.lo.s32 	%r3, %r9, %r10;
	setp.ge.s32 	%p1, %r2, %r9;
	mov.f32 	%f50, 0f00000000;
	@%p1 bra 	$L__BB2_5;
	add.s32 	%r11, %r3, %r1;
	mul.lo.s32 	%r4, %r11, %r9;
	mov.u32 	%r5, %ntid.x;
	cvta.to.global.u64 	%rd1, %rd2;
	mov.f32 	%f50, 0f00000000;
	mov.u32 	%r46, %r2;
$L__BB2_2:
	add.s32 	%r12, %r4, %r46;
	mul.wide.s32 	%rd4, %r12, 4;
	add.s64 	%rd5, %rd1, %rd4;
	ld.global.nc.f32 	%f2, [%rd5];
	setp.leu.f32 	%p2, %f2, 0f2EDBE6FF;
	@%p2 bra 	$L__BB2_4;
	mov.b32 	%r13, %f2;
	add.s32 	%r14, %r13, -1059760811;
	and.b32  	%r15, %r14, -8388608;
	sub.s32 	%r16, %r13, %r15;
	mov.b32 	%f12, %r16;
	cvt.rn.f32.s32 	%f13, %r15;
	fma.rn.f32 	%f14, %f13, 0f34000000, 0f00000000;
	add.f32 	%f15, %f12, 0fBF800000;
	fma.rn.f32 	%f16, %f15, 0fBE055027, 0f3E1039F6;
	fma.rn.f32 	%f17, %f16, %f15, 0fBDF8CDCC;
	fma.rn.f32 	%f18, %f17, %f15, 0f3E0F2955;
	fma.rn.f32 	%f19, %f18, %f15, 0fBE2AD8B9;
	fma.rn.f32 	%f20, %f19, %f15, 0f3E4CED0B;
	fma.rn.f32 	%f21, %f20, %f15, 0fBE7FFF22;
	fma.rn.f32 	%f22, %f21, %f15, 0f3EAAAA78;
	fma.rn.f32 	%f23, %f22, %f15, 0fBF000000;
	mul.f32 	%f24, %f15, %f23;
	fma.rn.f32 	%f25, %f24, %f15, %f15;
	fma.rn.f32 	%f26, %f14, 0f3F317218, %f25;
	setp.gt.u32 	%p3, %r13, 2139095039;
	fma.rn.f32 	%f27, %f2, 0f7F800000, 0f7F800000;
	selp.f32 	%f28, %f27, %f26, %p3;
	mul.f32 	%f29, %f2, %f28;
	sub.f32 	%f50, %f50, %f29;
$L__BB2_4:
	add.s32 	%r46, %r46, %r5;
	setp.lt.s32 	%p4, %r46, %r9;
	@%p4 bra 	$L__BB2_2;
$L__BB2_5:
	mov.b32 	%r17, %f50;
	shfl.sync.bfly.b32	%r18|%p5, %r17, 16, 31, -1;
	mov.b32 	%f30, %r18;
	add.f32 	%f31, %f50, %f30;
	mov.b32 	%r19, %f31;
	shfl.sync.bfly.b32	%r20|%p6, %r19, 8, 31, -1;
	mov.b32 	%f32, %r20;
	add.f32 	%f33, %f31, %f32;
	mov.b32 	%r21, %f33;
	shfl.sync.bfly.b32	%r22|%p7, %r21, 4, 31, -1;
	mov.b32 	%f34, %r22;
	add.f32 	%f35, %f33, %f34;
	mov.b32 	%r23, %f35;
	shfl.sync.bfly.b32	%r24|%p8, %r23, 2, 31, -1;
	mov.b32 	%f36, %r24;
	add.f32 	%f37, %f35, %f36;
	mov.b32 	%r25, %f37;
	shfl.sync.bfly.b32	%r26|%p9, %r25, 1, 31, -1;
	mov.b32 	%f38, %r26;
	add.f32 	%f6, %f37, %f38;
	and.b32  	%r8, %r2, 31;
	setp.ne.s32 	%p10, %r8, 0;
	@%p10 bra 	$L__BB2_7;
	shr.u32 	%r27, %r2, 3;
	mov.u32 	%r28, _ZZN7adaattn7kernels8adaptive25compute_attention_entropyIfEEvPKT_PfiE10shared_sum;
	add.s32 	%r29, %r28, %r27;
	st.shared.f32 	[%r29], %f6;
$L__BB2_7:
	bar.sync 	0;
	setp.gt.u32 	%p11, %r2, 31;
	@%p11 bra 	$L__BB2_12;
	mov.u32 	%r30, %ntid.x;
	shr.u32 	%r31, %r30, 5;
	setp.ge.u32 	%p12, %r8, %r31;
	mov.f32 	%f52, 0f00000000;
	@%p12 bra 	$L__BB2_10;
	shl.b32 	%r32, %r8, 2;
	mov.u32 	%r33, _ZZN7adaattn7kernels8adaptive25compute_attention_entropyIfEEvPKT_PfiE10shared_sum;
	add.s32 	%r34, %r33, %r32;
	ld.shared.f32 	%f52, [%r34];
$L__BB2_10:
	setp.ne.s32 	%p13, %r8, 0;
	mov.b32 	%r35, %f52;
	shfl.sync.bfly.b32	%r36|%p14, %r35, 16, 31, -1;
	mov.b32 	%f40, %r36;
	add.f32 	%f41, %f52, %f40;
	mov.b32 	%r37, %f41;
	shfl.sync.bfly.b32	%r38|%p15, %r37, 8, 31, -1;
	mov.b32 	%f42, %r38;
	add.f32 	%f43, %f41, %f42;
	mov.b32 	%r39, %f43;
	shfl.sync.bfly.b32	%r40|%p16, %r39, 4, 31, -1;
	mov.b32 	%f44, %r40;
	add.f32 	%f45, %f43, %f44;
	mov.b32 	%r41, %f45;
	shfl.sync.bfly.b32	%r42|%p17, %r41, 2, 31, -1;
	mov.b32 	%f46, %r42;
	add.f32 	%f47, %f45, %f46;
	mov.b32 	%r43, %f47;
	shfl.sync.bfly.b32	%r44|%p18, %r43, 1, 31, -1;
	mov.b32 	%f48, %r44;
	add.f32 	%f9, %f47, %f48;
	@%p13 bra 	$L__BB2_12;
	add.s32 	%r45, %r3, %r1;
	cvta.to.global.u64 	%rd6, %rd3;
	mul.wide.s32 	%rd7, %r45, 4;
	add.s64 	%rd8, %rd6, %rd7;
	st.global.f32 	[%rd8], %f9;
$L__BB2_12:
	ret;

}
	// .globl	_ZN7adaattn7kernels8adaptive25compute_attention_entropyI6__halfEEvPKT_Pfi
.visible .entry _ZN7adaattn7kernels8adaptive25compute_attention_entropyI6__halfEEvPKT_Pfi(
	.param .u64 .ptr .align 1 _ZN7adaattn7kernels8adaptive25compute_attention_entropyI6__halfEEvPKT_Pfi_param_0,
	.param .u64 .ptr .align 1 _ZN7adaattn7kernels8adaptive25compute_attention_entropyI6__halfEEvPKT_Pfi_param_1,
	.param .u32 _ZN7adaattn7kernels8adaptive25compute_attention_entropyI6__halfEEvPKT_Pfi_param_2
)
{
	.reg .pred 	%p<19>;
	.reg .b16 	%rs<2>;
	.reg .b32 	%r<47>;
	.reg .b32 	%f<54>;
	.reg .b64 	%rd<9>;
	// demoted variable
	.shared .align 4 .b8 _ZZN7adaattn7kernels8adaptive25compute_attention_entropyI6__halfEEvPKT_PfiE10shared_sum[32];
	ld.param.u64 	%rd2, [_ZN7adaattn7kernels8adaptive25compute_attention_entropyI6__halfEEvPKT_Pfi_param_0];
	ld.param.u64 	%rd3, [_ZN7adaattn7kernels8adaptive25compute_attention_entropyI6__halfEEvPKT_Pfi_param_1];
	ld.param.u32 	%r9, [_ZN7adaattn7kernels8adaptive25compute_attention_entropyI6__halfEEvPKT_Pfi_param_2];
	mov.u32 	%r10, %ctaid.x;
	mov.u32 	%r1, %ctaid.y;
	mov.u32 	%r2, %tid.x;
	mul.lo.s32 	%r3, %r9, %r10;
	setp.ge.s32 	%p1, %r2, %r9;
	mov.f32 	%f51, 0f00000000;
	@%p1 bra 	$L__BB3_5;
	add.s32 	%r11, %r3, %r1;
	mul.lo.s32 	%r4, %r11, %r9;
	mov.u32 	%r5, %ntid.x;
	cvta.to.global.u64 	%rd1, %rd2;
	mov.f32 	%f51, 0f00000000;
	mov.u32 	%r46, %r2;
$L__BB3_2:
	add.s32 	%r12, %r4, %r46;
	mul.wide.s32 	%rd4, %r12, 2;
	add.s64 	%rd5, %rd1, %rd4;
	ld.global.nc.u16 	%rs1, [%rd5];
	// begin inline asm
	{  cvt.f32.f16 %f12, %rs1;}

	// end inline asm
	setp.leu.f32 	%p2, %f12, 0f2EDBE6FF;
	@%p2 bra 	$L__BB3_4;
	mov.b32 	%r13, %f12;
	add.s32 	%r14, %r13, -1059760811;
	and.b32  	%r15, %r14, -8388608;
	sub.s32 	%r16, %r13, %r15;
	mov.b32 	%f13, %r16;
	cvt.rn.f32.s32 	%f14, %r15;
	fma.rn.f32 	%f15, %f14, 0f34000000, 0f00000000;
	add.f32 	%f16, %f13, 0fBF800000;
	fma.rn.f32 	%f17, %f16, 0fBE055027, 0f3E1039F6;
	fma.rn.f32 	%f18, %f17, %f16, 0fBDF8CDCC;
	fma.rn.f32 	%f19, %f18, %f16, 0f3E0F2955;
	fma.rn.f32 	%f20, %f19, %f16, 0fBE2AD8B9;
	fma.rn.f32 	%f21, %f20, %f16, 0f3E4CED0B;
	fma.rn.f32 	%f22, %f21, %f16, 0fBE7FFF22;
	fma.rn.f32 	%f23, %f22, %f16, 0f3EAAAA78;
	fma.rn.f32 	%f24, %f23, %f16, 0fBF000000;
	mul.f32 	%f25, %f16, %f24;
	fma.rn.f32 	%f26, %f25, %f16, %f16;
	fma.rn.f32 	%f27, %f15, 0f3F317218, %f26;
	setp.gt.u32 	%p3, %r13, 2139095039;
	fma.rn.f32 	%f28, %f12, 0f7F800000, 0f7F800000;
	selp.f32 	%f29, %f28, %f27, %p3;
	mul.f32 	%f30, %f12, %f29;
	sub.f32 	%f51, %f51, %f30;
$L__BB3_4:
	add.s32 	%r46, %r46, %r5;
	setp.lt.s32 	%p4, %r46, %r9;
	@%p4 bra 	$L__BB3_2;
$L__BB3_5:
	mov.b32 	%r17, %f51;
	shfl.sync.bfly.b32	%r18|%p5, %r17, 16, 31, -1;
	mov.b32 	%f31, %r18;
	add.f32 	%f32, %f51, %f31;
	mov.b32 	%r19, %f32;
	shfl.sync.bfly.b32	%r20|%p6, %r19, 8, 31, -1;
	mov.b32 	%f33, %r20;
	add.f32 	%f34, %f32, %f33;
	mov.b32 	%r21, %f34;
	shfl.sync.bfly.b32	%r22|%p7, %r21, 4, 31, -1;
	mov.b32 	%f35, %r22;
	add.f32 	%f36, %f34, %f35;
	mov.b32 	%r23, %f36;
	shfl.sync.bfly.b32	%r24|%p8, %r23, 2, 31, -1;
	mov.b32 	%f37, %r24;
	add.f32 	%f38, %f36, %f37;
	mov.b32 	%r25, %f38;
	shfl.sync.bfly.b32	%r26|%p9, %r25, 1, 31, -1;
	mov.b32 	%f39, %r26;
	add.f32 	%f6, %f38, %f39;
	and.b32  	%r8, %r2, 31;
	setp.ne.s32 	%p10, %r8, 0;
	@%p10 bra 	$L__BB3_7;
	shr.u32 	%r27, %r2, 3;
	mov.u32 	%r28, _ZZN7adaattn7kernels8adaptive25compute_attention_entropyI6__halfEEvPKT_PfiE10shared_sum;
	add.s32 	%r29, %r28, %r27;
	st.shared.f32 	[%r29], %f6;
$L__BB3_7:
	bar.sync 	0;
	setp.gt.u32 	%p11, %r2, 31;
	@%p11 bra 	$L__BB3_12;
	mov.u32 	%r30, %ntid.x;
	shr.u32 	%r31, %r30, 5;
	setp.ge.u32 	%p12, %r8, %r31;
	mov.f32 	%f53, 0f00000000;
	@%p12 bra 	$L__BB3_10;
	shl.b32 	%r32, %r8, 2;
	mov.u32 	%r33, _ZZN7adaattn7kernels8adaptive25compute_attention_entropyI6__halfEEvPKT_PfiE10shared_sum;
	add.s32 	%r34, %r33, %r32;
	ld.shared.f32 	%f53, [%r34];
$L__BB3_10:
	setp.ne.s32 	%p13, %r8, 0;
	mov.b32 	%r35, %f53;
	shfl.sync.bfly.b32	%r36|%p14, %r35, 16, 31, -1;
	mov.b32 	%f41, %r36;
	add.f32 	%f42, %f53, %f41;
	mov.b32 	%r37, %f42;
	shfl.sync.bfly.b32	%r38|%p15, %r37, 8, 31, -1;
	mov.b32 	%f43, %r38;
	add.f32 	%f44, %f42, %f43;
	mov.b32 	%r39, %f44;
	shfl.sync.bfly.b32	%r40|%p16, %r39, 4, 31, -1;
	mov.b32 	%f45, %r40;
	add.f32 	%f46, %f44, %f45;
	mov.b32 	%r41, %f46;
	shfl.sync.bfly.b32	%r42|%p17, %r41, 2, 31, -1;
	mov.b32 	%f47, %r42;
	add.f32 	%f48, %f46, %f47;
	mov.b32 	%r43, %f48;
	shfl.sync.bfly.b32	%r44|%p18, %r43, 1, 31, -1;
	mov.b32 	%f49, %r44;
	add.f32 	%f9, %f48, %f49;
	@%p13 bra 	$L__BB3_12;
	add.s32 	%r45, %r3, %r1;
	cvta.to.global.u64 	%rd6, %rd3;
	mul.wide.s32 	%rd7, %r45, 4;
	add.s64 	%rd8, %rd6, %rd7;
	st.global.f32 	[%rd8], %f9;
$L__BB3_12:
	ret;

}


// ===== COMPILED SASS (sm_100) =====

	.target	sm_100

	.elftype	@"ET_EXEC"


//--------------------- .note.nv.tkinfo           --------------------------
	.section	.note.nv.tkinfo,"",@"SHT_NOTE"
	.sectionflags	@"SHF_NOTE_NV_TKINFO"
	.tkinfo
        /*0018*/ 	.word	0x00000002
        /*0030*/ 	.string	""
        /*0030*/ 	.string	"ptxas"
        /*0030*/ 	.string	"Cuda compilation tools, release 13.0, V13.0.88"
        /*0030*/ 	.string	"Build cuda_13.0.r13.0/compiler.36424714_0"
        /*0030*/ 	.string	"-arch sm_100 -m 64 "



//--------------------- .note.nv.cuinfo           --------------------------
	.section	.note.nv.cuinfo,"",@"SHT_NOTE"
	.sectionflags	@"SHF_NOTE_NV_CUINFO"
        /*0018*/ 	.short	0x0002
        /*001a*/ 	.short	0x0064
        /*001c*/ 	.short	0x0082
	.zero		2


//--------------------- .nv.info                  --------------------------
	.section	.nv.info,"",@"SHT_CUDA_INFO"
	.align	4


	//----- nvinfo : EIATTR_REGCOUNT
	.align		4
        /*0000*/ 	.byte	0x04, 0x2f
        /*0002*/ 	.short	(.L_1 - .L_0)
	.align		4
.L_0:
        /*0004*/ 	.word	index@(_ZN7adaattn7kernels8adaptive23estimate_effective_rankEPKfPfi)
        /*0008*/ 	.word	0x0000000f


	//----- nvinfo : EIATTR_FRAME_SIZE
	.align		4
.L_1:
        /*000c*/ 	.byte	0x04, 0x11
        /*000e*/ 	.short	(.L_3 - .L_2)
	.align		4
.L_2:
        /*0010*/ 	.word	index@($__internal_0_$__cuda_sm3x_div_rn_noftz_f32_slowpath)
        /*0014*/ 	.word	0x00000000


	//----- nvinfo : EIATTR_FRAME_SIZE
	.align		4
.L_3:
        /*0018*/ 	.byte	0x04, 0x11
        /*001a*/ 	.short	(.L_5 - .L_4)
	.align		4
.L_4:
        /*001c*/ 	.word	index@(_ZN7adaattn7kernels8adaptive23estimate_effective_rankEPKfPfi)
        /*0020*/ 	.word	0x00000000


	//----- nvinfo : EIATTR_REGCOUNT
	.align		4
.L_5:
        /*0024*/ 	.byte	0x04, 0x2f
        /*0026*/ 	.short	(.L_7 - .L_6)
	.align		4
.L_6:
        /*0028*/ 	.word	index@(_ZN7adaattn7kernels8adaptive21determine_target_rankEPKfPiiif)
        /*002c*/ 	.word	0x0000000e


	//----- nvinfo : EIATTR_FRAME_SIZE
	.align		4
.L_7:
        /*0030*/ 	.byte	0x04, 0x11
        /*0032*/ 	.short	(.L_9 - .L_8)
	.align		4
.L_8:
        /*0034*/ 	.word	index@(_ZN7adaattn7kernels8adaptive21determine_target_rankEPKfPiiif)
        /*0038*/ 	.word	0x00000000


	//----- nvinfo : EIATTR_REGCOUNT
	.align		4
.L_9:
        /*003c*/ 	.byte	0x04, 0x2f
        /*003e*/ 	.short	(.L_11 - .L_10)
	.align		4
.L_10:
        /*0040*/ 	.word	index@(_ZN7adaattn7kernels8adaptive25compute_attention_entropyIfEEvPKT_Pfi)
        /*0044*/ 	.word	0x00000010


	//----- nvinfo : EIATTR_FRAME_SIZE
	.align		4
.L_11:
        /*0048*/ 	.byte	0x04, 0x11
        /*004a*/ 	.short	(.L_13 - .L_12)
	.align		4
.L_12:
        /*004c*/ 	.word	index@(_ZN7adaattn7kernels8adaptive25compute_attention_entropyIfEEvPKT_Pfi)
        /*0050*/ 	.word	0x00000000


	//----- nvinfo : EIATTR_REGCOUNT
	.align		4
.L_13:
        /*0054*/ 	.byte	0x04, 0x2f
        /*0056*/ 	.short	(.L_15 - .L_14)
	.align		4
.L_14:
        /*0058*/ 	.word	index@(_ZN7adaattn7kernels8adaptive25compute_attention_entropyI6__halfEEvPKT_Pfi)
        /*005c*/ 	.word	0x00000012


	//----- nvinfo : EIATTR_FRAME_SIZE
	.align		4
.L_15:
        /*0060*/ 	.byte	0x04, 0x11
        /*0062*/ 	.short	(.L_17 - .L_16)
	.align		4
.L_16:
        /*0064*/ 	.word	index@(_ZN7adaattn7kernels8adaptive25compute_attention_entropyI6__halfEEvPKT_Pfi)
        /*0068*/ 	.word	0x00000000


	//----- nvinfo : EIATTR_MIN_STACK_SIZE
	.align		4
.L_17:
        /*006c*/ 	.byte	0x04, 0x12
        /*006e*/ 	.short	(.L_19 - .L_18)
	.align		4
.L_18:
        /*0070*/ 	.word	index@(_ZN7adaattn7kernels8adaptive25compute_attention_entropyI6__halfEEvPKT_Pfi)
        /*0074*/ 	.word	0x00000000


	//----- nvinfo : EIATTR_MIN_STACK_SIZE
	.align		4
.L_19:
        /*0078*/ 	.byte	0x04, 0x12
        /*007a*/ 	.short	(.L_21 - .L_20)
	.align		4
.L_20:
        /*007c*/ 	.word	index@(_ZN7adaattn7kernels8adaptive25compute_attention_entropyIfEEvPKT_Pfi)
        /*0080*/ 	.word	0x00000000


	//----- nvinfo : EIATTR_MIN_STACK_SIZE
	.align		4
.L_21:
        /*0084*/ 	.byte	0x04, 0x12
        /*0086*/ 	.short	(.L_23 - .L_22)
	.align		4
.L_22:
        /*0088*/ 	.word	index@(_ZN7adaattn7kernels8adaptive21determine_target_rankEPKfPiiif)
        /*008c*/ 	.word	0x00000000


	//----- nvinfo : EIATTR_MIN_STACK_SIZE
	.align		4
.L_23:
        /*0090*/ 	.byte	0x04, 0x12
        /*0092*/ 	.short	(.L_25 - .L_24)
	.align		4
.L_24:
        /*0094*/ 	.word	index@(_ZN7adaattn7kernels8adaptive23estimate_effective_rankEPKfPfi)
        /*0098*/ 	.word	0x00000000
.L_25:


//--------------------- .nv.compat                --------------------------
	.section	.nv.compat,"",@"SHT_CUDA_COMPAT_INFO"
	.align	4
        /*0000*/ 	.byte	0x02, 0x09, 0x00, 0x00, 0x02, 0x02, 0x01, 0x00, 0x02, 0x05, 0x05, 0x00, 0x03, 0x07, 0x01, 0x01
        /*0010*/ 	.byte	0x02, 0x03, 0x00, 0x00, 0x02, 0x06, 0x01, 0x00, 0x04, 0x0b, 0x08, 0x00, 0x01, 0x00, 0x00, 0x00
        /*0020*/ 	.byte	0x00, 0x00, 0x00, 0x00


//--------------------- .nv.info._ZN7adaattn7kernels8adaptive25compute_attention_entropyI6__halfEEvPKT_Pfi --------------------------
	.section	.nv.info._ZN7adaattn7kernels8adaptive25compute_attention_entropyI6__halfEEvPKT_Pfi,"",@"SHT_CUDA_INFO"
	.sectionflags	@""
	.align	4


	//----- nvinfo : EIATTR_CUDA_API_VERSION
	.align		4
        /*0000*/ 	.byte	0x04, 0x37
        /*0002*/ 	.short	(.L_27 - .L_26)
.L_26:
        /*0004*/ 	.word	0x00000082


	//----- nvinfo : EIATTR_KPARAM_INFO
	.align		4
.L_27:
        /*0008*/ 	.byte	0x04, 0x17
        /*000a*/ 	.short	(.L_29 - .L_28)
.L_28:
        /*000c*/ 	.word	0x00000000
        /*0010*/ 	.short	0x0002
        /*0012*/ 	.short	0x0010
        /*0014*/ 	.byte	0x00, 0xf0, 0x11, 0x00


	//----- nvinfo : EIATTR_KPARAM_INFO
	.align		4
.L_29:
        /*0018*/ 	.byte	0x04, 0x17
        /*001a*/ 	.short	(.L_31 - .L_30)
.L_30:
        /*001c*/ 	.word	0x00000000
        /*0020*/ 	.short	0x0001
        /*0022*/ 	.short	0x0008
        /*0024*/ 	.byte	0x00, 0xf5, 0x21, 0x00


	//----- nvinfo : EIATTR_KPARAM_INFO
	.align		4
.L_31:
        /*0028*/ 	.byte	0x04, 0x17
        /*002a*/ 	.short	(.L_33 - .L_32)
.L_32:
        /*002c*/ 	.word	0x00000000
        /*0030*/ 	.short	0x0000
        /*0032*/ 	.short	0x0000
        /*0034*/ 	.byte	0x00, 0xf5, 0x21, 0x00


	//----- nvinfo : EIATTR_SPARSE_MMA_MASK
	.align		4
.L_33:
        /*0038*/ 	.byte	0x03, 0x50
        /*003a*/ 	.short	0x0000


	//----- nvinfo : EIATTR_MAXREG_COUNT
	.align		4
        /*003c*/ 	.byte	0x03, 0x1b
        /*003e*/ 	.short	0x00ff


	//----- nvinfo : EIATTR_NUM_BARRIERS
	.align		4
        /*0040*/ 	.byte	0x02, 0x4c
        /*0042*/ 	.byte	0x01
	.zero		1


	//----- nvinfo : EIATTR_MERCURY_ISA_VERSION
	.align		4
        /*0044*/ 	.byte	0x03, 0x5f
        /*0046*/ 	.short	0x0101


	//----- nvinfo : EIATTR_COOP_GROUP_MASK_REGIDS
	.align		4
        /*0048*/ 	.byte	0x04, 0x29
        /*004a*/ 	.short	(.L_35 - .L_34)


	//   ....[0]....
.L_34:
        /*004c*/ 	.word	0xffffffff


	//   ....[1]....
        /*0050*/ 	.word	0xffffffff


	//   ....[2]....
        /*0054*/ 	.word	0xffffffff


	//   ....[3]....
        /*0058*/ 	.word	0xffffffff


	//   ....[4]....
        /*005c*/ 	.word	0xffffffff


	//   ....[5]....
        /*0060*/ 	.word	0xffffffff


	//   ....[6]....
        /*0064*/ 	.word	0xffffffff


	//   ....[7]....
        /*0068*/ 	.word	0xffffffff


	//   ....[8]....
        /*006c*/ 	.word	0xffffffff


	//   ....[9]....
        /*0070*/ 	.word	0xffffffff


	//----- nvinfo : EIATTR_COOP_GROUP_INSTR_OFFSETS
	.align		4
.L_35:
        /*0074*/ 	.byte	0x04, 0x28
        /*0076*/ 	.short	(.L_37 - .L_36)


	//   ....[0]....
.L_36:
        /*0078*/ 	.word	0x00000340


	//   ....[1]....
        /*007c*/ 	.word	0x000003a0


	//   ....[2]....
        /*0080*/ 	.word	0x000003e0


	//   ....[3]....
        /*0084*/ 	.word	0x00000400


	//   ....[4]....
        /*0088*/ 	.word	0x00000420


	//   ....[5]....
        /*008c*/ 	.word	0x00000510


	//   ....[6]....
        /*0090*/ 	.word	0x00000530


	//   ....[7]....
        /*0094*/ 	.word	0x00000550


	//   ....[8]....
        /*0098*/ 	.word	0x00000570


	//   ....[9]....
        /*009c*/ 	.word	0x00000590


	//----- nvinfo : EIATTR_VRC_CTA_INIT_COUNT
	.align		4
.L_37:
        /*00a0*/ 	.byte	0x02, 0x4a
	.zero		1
	.zero		1


	//----- nvinfo : EIATTR_EXIT_INSTR_OFFSETS
	.align		4
        /*00a4*/ 	.byte	0x04, 0x1c
        /*00a6*/ 	.short	(.L_39 - .L_38)


	//   ....[0]....
.L_38:
        /*00a8*/ 	.word	0x00000460


	//   ....[1]....
        /*00ac*/ 	.word	0x000005a0


	//   ....[2]....
        /*00b0*/ 	.word	0x00000600


	//----- nvinfo : EIATTR_CRS_STACK_SIZE
	.align		4
.L_39:
        /*00b4*/ 	.byte	0x04, 0x1e
        /*00b6*/ 	.short	(.L_41 - .L_40)
.L_40:
        /*00b8*/ 	.word	0x00000000


	//----- nvinfo : EIATTR_CBANK_PARAM_SIZE
	.align		4
.L_41:
        /*00bc*/ 	.byte	0x03, 0x19
        /*00be*/ 	.short	0x0014


	//----- nvinfo : EIATTR_PARAM_CBANK
	.align		4
        /*00c0*/ 	.byte	0x04, 0x0a
        /*00c2*/ 	.short	(.L_43 - .L_42)
	.align		4
.L_42:
        /*00c4*/ 	.word	index@(.nv.constant0._ZN7adaattn7kernels8adaptive25compute_attention_entropyI6__halfEEvPKT_Pfi)
        /*00c8*/ 	.short	0x0380
        /*00ca*/ 	.short	0x0014


	//----- nvinfo : EIATTR_SW_WAR
	.align		4
.L_43:
        /*00cc*/ 	.byte	0x04, 0x36
        /*00ce*/ 	.short	(.L_45 - .L_44)
.L_44:
        /*00d0*/ 	.word	0x00000008
.L_45:


//--------------------- .nv.info._ZN7adaattn7kernels8adaptive25compute_attention_entropyIfEEvPKT_Pfi --------------------------
	.section	.nv.info._ZN7adaattn7kernels8adaptive25compute_attention_entropyIfEEvPKT_Pfi,"",@"SHT_CUDA_INFO"
	.sectionflags	@""
	.align	4


	//----- nvinfo : EIATTR_CUDA_API_VERSION
	.align		4
        /*0000*/ 	.byte	0x04, 0x37
        /*0002*/ 	.short	(.L_47 - .L_46)
.L_46:
        /*0004*/ 	.word	0x00000082


	//----- nvinfo : EIATTR_KPARAM_INFO
	.align		4
.L_47:
        /*0008*/ 	.byte	0x04, 0x17
        /*000a*/ 	.short	(.L_49 - .L_48)
.L_48:
        /*000c*/ 	.word	0x00000000
        /*0010*/ 	.short	0x0002
        /*0012*/ 	.short	0x0010
        /*0014*/ 	.byte	0x00, 0xf0, 0x11, 0x00


	//----- nvinfo : EIATTR_KPARAM_INFO
	.align		4
.L_49:
        /*0018*/ 	.byte	0x04, 0x17
        /*001a*/ 	.short	(.L_51 - .L_50)
.L_50:
        /*001c*/ 	.word	0x00000000
        /*0020*/ 	.short	0x0001
        /*0022*/ 	.short	0x0008
        /*0024*/ 	.byte	0x00, 0xf5, 0x21, 0x00


	//----- nvinfo : EIATTR_KPARAM_INFO
	.align		4
.L_51:
        /*0028*/ 	.byte	0x04, 0x17
        /*002a*/ 	.short	(.L_53 - .L_52)
.L_52:
        /*002c*/ 	.word	0x00000000
        /*0030*/ 	.short	0x0000
        /*0032*/ 	.short	0x0000
        /*0034*/ 	.byte	0x00, 0xf5, 0x21, 0x00


	//----- nvinfo : EIATTR_SPARSE_MMA_MASK
	.align		4
.L_53:
        /*0038*/ 	.byte	0x03, 0x50
        /*003a*/ 	.short	0x0000


	//----- nvinfo : EIATTR_MAXREG_COUNT
	.align		4
        /*003c*/ 	.byte	0x03, 0x1b
        /*003e*/ 	.short	0x00ff


	//----- nvinfo : EIATTR_NUM_BARRIERS
	.align		4
        /*0040*/ 	.byte	0x02, 0x4c
        /*0042*/ 	.byte	0x01
	.zero		1


	//----- nvinfo : EIATTR_MERCURY_ISA_VERSION
	.align		4
        /*0044*/ 	.byte	0x03, 0x5f
        /*0046*/ 	.short	0x0101


	//----- nvinfo : EIATTR_COOP_GROUP_MASK_REGIDS
	.align		4
        /*0048*/ 	.byte	0x04, 0x29
        /*004a*/ 	.short	(.L_55 - .L_54)


	//   ....[0]....
.L_54:
        /*004c*/ 	.word	0xffffffff


	//   ....[1]....
        /*0050*/ 	.word	0xffffffff


	//   ....[2]....
        /*0054*/ 	.word	0xffffffff


	//   ....[3]....
        /*0058*/ 	.word	0xffffffff


	//   ....[4]....
        /*005c*/ 	.word	0xffffffff


	//   ....[5]....
        /*0060*/ 	.word	0xffffffff


	//   ....[6]....
        /*0064*/ 	.word	0xffffffff


	//   ....[7]....
        /*0068*/ 	.word	0xffffffff


	//   ....[8]....
        /*006c*/ 	.word	0xffffffff


	//   ....[9]....
        /*0070*/ 	.word	0xffffffff


	//----- nvinfo : EIATTR_COOP_GROUP_INSTR_OFFSETS
	.align		4
.L_55:
        /*0074*/ 	.byte	0x04, 0x28
        /*0076*/ 	.short	(.L_57 - .L_56)


	//   ....[0]....
.L_56:
        /*0078*/ 	.word	0x00000330


	//   ....[1]....
        /*007c*/ 	.word	0x00000390


	//   ....[2]....
        /*0080*/ 	.word	0x000003d0


	//   ....[3]....
        /*0084*/ 	.word	0x000003f0


	//   ....[4]....
        /*0088*/ 	.word	0x00000410


	//   ....[5]....
        /*008c*/ 	.word	0x00000500


	//   ....[6]....
        /*0090*/ 	.word	0x00000520


	//   ....[7]....
        /*0094*/ 	.word	0x00000540


	//   ....[8]....
        /*0098*/ 	.word	0x00000560


	//   ....[9]....
        /*009c*/ 	.word	0x00000580


	//----- nvinfo : EIATTR_VRC_CTA_INIT_COUNT
	.align		4
.L_57:
        /*00a0*/ 	.byte	0x02, 0x4a
	.zero		1
	.zero		1


	//----- nvinfo : EIATTR_EXIT_INSTR_OFFSETS
	.align		4
        /*00a4*/ 	.byte	0x04, 0x1c
        /*00a6*/ 	.short	(.L_59 - .L_58)


	//   ....[0]....
.L_58:
        /*00a8*/ 	.word	0x00000450


	//   ....[1]....
        /*00ac*/ 	.word	0x00000590


	//   ....[2]....
        /*00b0*/ 	.word	0x000005f0


	//----- nvinfo : EIATTR_CRS_STACK_SIZE
	.align		4
.L_59:
        /*00b4*/ 	.byte	0x04, 0x1e
        /*00b6*/ 	.short	(.L_61 - .L_60)
.L_60:
        /*00b8*/ 	.word	0x00000000


	//----- nvinfo : EIATTR_CBANK_PARAM_SIZE
	.align		4
.L_61:
        /*00bc*/ 	.byte	0x03, 0x19
        /*00be*/ 	.short	0x0014


	//----- nvinfo : EIATTR_PARAM_CBANK
	.align		4
        /*00c0*/ 	.byte	0x04, 0x0a
        /*00c2*/ 	.short	(.L_63 - .L_62)
	.align		4
.L_62:
        /*00c4*/ 	.word	index@(.nv.constant0._ZN7adaattn7kernels8adaptive25compute_attention_entropyIfEEvPKT_Pfi)
        /*00c8*/ 	.short	0x0380
        /*00ca*/ 	.short	0x0014


	//----- nvinfo : EIATTR_SW_WAR
	.align		4
.L_63:
        /*00cc*/ 	.byte	0x04, 0x36
        /*00ce*/ 	.short	(.L_65 - .L_64)
.L_64:
        /*00d0*/ 	.word	0x00000008
.L_65:


//--------------------- .nv.info._ZN7adaattn7kernels8adaptive21determine_target_rankEPKfPiiif --------------------------
	.section	.nv.info._ZN7adaattn7kernels8adaptive21determine_target_rankEPKfPiiif,"",@"SHT_CUDA_INFO"
	.sectionflags	@""
	.align	4


	//----- nvinfo : EIATTR_CUDA_API_VERSION
	.align		4
        /*0000*/ 	.byte	0x04, 0x37
        /*0002*/ 	.short	(.L_67 - .L_66)
.L_66:
        /*0004*/ 	.word	0x00000082


	//----- nvinfo : EIATTR_KPARAM_INFO
	.align		4
.L_67:
        /*0008*/ 	.byte	0x04, 0x17
        /*000a*/ 	.short	(.L_69 - .L_68)
.L_68:
        /*000c*/ 	.word	0x00000000
        /*0010*/ 	.short	0x0004
        /*0012*/ 	.short	0x0018
        /*0014*/ 	.byte	0x00, 0xf0, 0x11, 0x00


	//----- nvinfo : EIATTR_KPARAM_INFO
	.align		4
.L_69:
        /*0018*/ 	.byte	0x04, 0x17
        /*001a*/ 	.short	(.L_71 - .L_70)
.L_70:
        /*001c*/ 	.word	0x00000000
        /*0020*/ 	.short	0x0003
        /*0022*/ 	.short	0x0014
        /*0024*/ 	.byte	0x00, 0xf0, 0x11, 0x00


	//----- nvinfo : EIATTR_KPARAM_INFO
	.align		4
.L_71:
        /*0028*/ 	.byte	0x04, 0x17
        /*002a*/ 	.short	(.L_73 - .L_72)
.L_72:
        /*002c*/ 	.word	0x00000000
        /*0030*/ 	.short	0x0002
        /*0032*/ 	.short	0x0010
        /*0034*/ 	.byte	0x00, 0xf0, 0x11, 0x00


	//----- nvinfo : EIATTR_KPARAM_INFO
	.align		4
.L_73:
        /*0038*/ 	.byte	0x04, 0x17
        /*003a*/ 	.short	(.L_75 - .L_74)
.L_74:
        /*003c*/ 	.word	0x00000000
        /*0040*/ 	.short	0x0001
        /*0042*/ 	.short	0x0008
        /*0044*/ 	.byte	0x00, 0xf5, 0x21, 0x00


	//----- nvinfo : EIATTR_KPARAM_INFO
	.align		4
.L_75:
        /*0048*/ 	.byte	0x04, 0x17
        /*004a*/ 	.short	(.L_77 - .L_76)
.L_76:
        /*004c*/ 	.word	0x00000000
        /*0050*/ 	.short	0x0000
        /*0052*/ 	.short	0x0000
        /*0054*/ 	.byte	0x00, 0xf5, 0x21, 0x00


	//----- nvinfo : EIATTR_SPARSE_MMA_MASK
	.align		4
.L_77:
        /*0058*/ 	.byte	0x03, 0x50
        /*005a*/ 	.short	0x0000


	//----- nvinfo : EIATTR_MAXREG_COUNT
	.align		4
        /*005c*/ 	.byte	0x03, 0x1b
        /*005e*/ 	.short	0x00ff


	//----- nvinfo : EIATTR_MERCURY_ISA_VERSION
	.align		4
        /*0060*/ 	.byte	0x03, 0x5f
        /*0062*/ 	.short	0x0101


	//----- nvinfo : EIATTR_VRC_CTA_INIT_COUNT
	.align		4
        /*0064*/ 	.byte	0x02, 0x4a
	.zero		1
	.zero		1


	//----- nvinfo : EIATTR_EXIT_INSTR_OFFSETS
	.align		4
        /*0068*/ 	.byte	0x04, 0x1c
        /*006a*/ 	.short	(.L_79 - .L_78)


	//   ....[0]....
.L_78:
        /*006c*/ 	.word	0x00000130


	//----- nvinfo : EIATTR_CBANK_PARAM_SIZE
	.align		4
.L_79:
        /*0070*/ 	.byte	0x03, 0x19
        /*0072*/ 	.short	0x001c


	//----- nvinfo : EIATTR_PARAM_CBANK
	.align		4
        /*0074*/ 	.byte	0x04, 0x0a
        /*0076*/ 	.short	(.L_81 - .L_80)
	.align		4
.L_80:
        /*0078*/ 	.word	index@(.nv.constant0._ZN7adaattn7kernels8adaptive21determine_target_rankEPKfPiiif)
        /*007c*/ 	.short	0x0380
        /*007e*/ 	.short	0x001c


	//----- nvinfo : EIATTR_SW_WAR
	.align		4
.L_81:
        /*0080*/ 	.byte	0x04, 0x36
        /*0082*/ 	.short	(.L_83 - .L_82)
.L_82:
        /*0084*/ 	.word	0x00000008
.L_83:


//--------------------- .nv.info._ZN7adaattn7kernels8adaptive23estimate_effective_rankEPKfPfi --------------------------
	.section	.nv.info._ZN7adaattn7kernels8adaptive23estimate_effective_rankEPKfPfi,"",@"SHT_CUDA_INFO"
	.sectionflags	@""
	.align	4


	//----- nvinfo : EIATTR_CUDA_API_VERSION
	.align		4
        /*0000*/ 	.byte	0x04, 0x37
        /*0002*/ 	.short	(.L_85 - .L_84)
.L_84:
        /*0004*/ 	.word	0x00000082


	//----- nvinfo : EIATTR_KPARAM_INFO
	.align		4
.L_85:
        /*0008*/ 	.byte	0x04, 0x17
        /*000a*/ 	.short	(.L_87 - .L_86)
.L_86:
        /*000c*/ 	.word	0x00000000
        /*0010*/ 	.short	0x0002
        /*0012*/ 	.short	0x0010
        /*0014*/ 	.byte	0x00, 0xf0, 0x11, 0x00


	//----- nvinfo : EIATTR_KPARAM_INFO
	.align		4
.L_87:
        /*0018*/ 	.byte	0x04, 0x17
        /*001a*/ 	.short	(.L_89 - .L_88)
.L_88:
        /*001c*/ 	.word	0x00000000
        /*0020*/ 	.short	0x0001
        /*0022*/ 	.short	0x0008
        /*0024*/ 	.byte	0x00, 0xf5, 0x21, 0x00


	//----- nvinfo : EIATTR_KPARAM_INFO
	.align		4
.L_89:
        /*0028*/ 	.byte	0x04, 0x17
        /*002a*/ 	.short	(.L_91 - .L_90)
.L_90:
        /*002c*/ 	.word	0x00000000
        /*0030*/ 	.short	0x0000
        /*0032*/ 	.short	0x0000
        /*0034*/ 	.byte	0x00, 0xf5, 0x21, 0x00


	//----- nvinfo : EIATTR_SPARSE_MMA_MASK
	.align		4
.L_91:
        /*0038*/ 	.byte	0x03, 0x50
        /*003a*/ 	.short	0x0000


	//----- nvinfo : EIATTR_MAXREG_COUNT
	.align		4
        /*003c*/ 	.byte	0x03, 0x1b
        /*003e*/ 	.short	0x00ff


	//----- nvinfo : EIATTR_NUM_BARRIERS
	.align		4
        /*0040*/ 	.byte	0x02, 0x4c
        /*0042*/ 	.byte	0x01
	.zero		1


	//----- nvinfo : EIATTR_MERCURY_ISA_VERSION
	.align		4
        /*0044*/ 	.byte	0x03, 0x5f
        /*0046*/ 	.short	0x0101


	//----- nvinfo : EIATTR_COOP_GROUP_MASK_REGIDS
	.align		4
        /*0048*/ 	.byte	0x04, 0x29
        /*004a*/ 	.short	(.L_93 - .L_92)


	//   ....[0]....
.L_92:
        /*004c*/ 	.word	0xffffffff


	//   ....[1]....
        /*0050*/ 	.word	0xffffffff


	//   ....[2]....
        /*0054*/ 	.word	0xffffffff


	//   ....[3]....
        /*0058*/ 	.word	0xffffffff


	//   ....[4]....
        /*005c*/ 	.word	0xffffffff


	//   ....[5]....
        /*0060*/ 	.word	0xffffffff


	//   ....[6]....
        /*0064*/ 	.word	0xffffffff


	//   ....[7]....
        /*0068*/ 	.word	0xffffffff


	//   ....[8]....
        /*006c*/ 	.word	0xffffffff


	//   ....[9]....
        /*0070*/ 	.word	0xffffffff


	//----- nvinfo : EIATTR_COOP_GROUP_INSTR_OFFSETS
	.align		4
.L_93:
        /*0074*/ 	.byte	0x04, 0x28
        /*0076*/ 	.short	(.L_95 - .L_94)


	//   ....[0]....
.L_94:
        /*0078*/ 	.word	0x00000150


	//   ....[1]....
        /*007c*/ 	.word	0x000001b0


	//   ....[2]....
        /*0080*/ 	.word	0x000001f0


	//   ....[3]....
        /*0084*/ 	.word	0x00000210


	//   ....[4]....
        /*0088*/ 	.word	0x00000230


	//   ....[5]....
        /*008c*/ 	.word	0x00000320


	//   ....[6]....
        /*0090*/ 	.word	0x00000340


	//   ....[7]....
        /*0094*/ 	.word	0x00000360


	//   ....[8]....
        /*0098*/ 	.word	0x00000380


	//   ....[9]....
        /*009c*/ 	.word	0x000003a0


	//----- nvinfo : EIATTR_VRC_CTA_INIT_COUNT
	.align		4
.L_95:
        /*00a0*/ 	.byte	0x02, 0x4a
	.zero		1
	.zero		1


	//----- nvinfo : EIATTR_EXIT_INSTR_OFFSETS
	.align		4
        /*00a4*/ 	.byte	0x04, 0x1c
        /*00a6*/ 	.short	(.L_97 - .L_96)


	//   ....[0]....
.L_96:
        /*00a8*/ 	.word	0x00000270


	//   ....[1]....
        /*00ac*/ 	.word	0x000003b0


	//   ....[2]....
        /*00b0*/ 	.word	0x00000580


	//----- nvinfo : EIATTR_CRS_STACK_SIZE
	.align		4
.L_97:
        /*00b4*/ 	.byte	0x04, 0x1e
        /*00b6*/ 	.short	(.L_99 - .L_98)
.L_98:
        /*00b8*/ 	.word	0x00000000


	//----- nvinfo : EIATTR_CBANK_PARAM_SIZE
	.align		4
.L_99:
        /*00bc*/ 	.byte	0x03, 0x19
        /*00be*/ 	.short	0x0014


	//----- nvinfo : EIATTR_PARAM_CBANK
	.align		4
        /*00c0*/ 	.byte	0x04, 0x0a
        /*00c2*/ 	.short	(.L_101 - .L_100)
	.align		4
.L_100:
        /*00c4*/ 	.word	index@(.nv.constant0._ZN7adaattn7kernels8adaptive23estimate_effective_rankEPKfPfi)
        /*00c8*/ 	.short	0x0380
        /*00ca*/ 	.short	0x0014


	//----- nvinfo : EIATTR_SW_WAR
	.align		4
.L_101:
        /*00cc*/ 	.byte	0x04, 0x36
        /*00ce*/ 	.short	(.L_103 - .L_102)
.L_102:
        /*00d0*/ 	.word	0x00000008
.L_103:


//--------------------- .nv.callgraph             --------------------------
	.section	.nv.callgraph,"",@"SHT_CUDA_CALLGRAPH"
	.align	4
	.sectionentsize	8
	.align		4
        /*0000*/ 	.word	0x00000000
	.align		4
        /*0004*/ 	.word	0xffffffff
	.align		4
        /*0008*/ 	.word	0x00000000
	.align		4
        /*000c*/ 	.word	0xfffffffe
	.align		4
        /*0010*/ 	.word	0x00000000
	.align		4
        /*0014*/ 	.word	0xfffffffd
	.align		4
        /*0018*/ 	.word	0x00000000
	.align		4
        /*001c*/ 	.word	0xfffffffc


//--------------------- .text._ZN7adaattn7kernels8adaptive25compute_attention_entropyI6__halfEEvPKT_Pfi --------------------------
	.section	.text._ZN7adaattn7kernels8adaptive25compute_attention_entropyI6__halfEEvPKT_Pfi,"ax",@progbits
	.align	128
        .global         _ZN7adaattn7kernels8adaptive25compute_attention_entropyI6__halfEEvPKT_Pfi
        .type           _ZN7adaattn7kernels8adaptive25compute_attention_entropyI6__halfEEvPKT_Pfi,@function
        .size           _ZN7adaattn7kernels8adaptive25compute_attention_entropyI6__halfEEvPKT_Pfi,(.L_x_31 - _ZN7adaattn7kernels8adaptive25compute_attention_entropyI6__halfEEvPKT_Pfi)
        .other          _ZN7adaattn7kernels8adaptive25compute_attention_entropyI6__halfEEvPKT_Pfi,@"STO_CUDA_ENTRY STV_DEFAULT"
_ZN7adaattn7kernels8adaptive25compute_attention_entropyI6__halfEEvPKT_Pfi:
.text._ZN7adaattn7kernels8adaptive25compute_attention_entropyI6__halfEEvPKT_Pfi:
[----:B------:R-:W-:Y:S01]  /*0000*/  LDC R1, c[0x0][0x37c] ;  /* 0x0000df00ff017b82 */ /* 0x000fe20000000800 */
[----:B------:R-:W0:Y:S01]  /*0010*/  S2R R6, SR_TID.X ;  /* 0x0000000000067919 */ /* 0x000e220000002100 */
[----:B------:R-:W1:Y:S06]  /*0020*/  LDCU UR4, c[0x0][0x390] ;  /* 0x00007200ff0477ac */ /* 0x000e6c0008000800 */
[----:B------:R-:W2:Y:S01]  /*0030*/  S2UR UR5, SR_CTAID.X ;  /* 0x00000000000579c3 */ /* 0x000ea20000002500 */
[----:B------:R-:W-:Y:S01]  /*0040*/  BSSY.RECONVERGENT B0, `(.L_x_0) ;  /* 0x000002f000007945 */ /* 0x000fe20003800200 */
[----:B------:R-:W3:Y:S01]  /*0050*/  S2R R4, SR_CTAID.Y ;  /* 0x0000000000047919 */ /* 0x000ee20000002600 */
[----:B------:R-:W4:Y:S01]  /*0060*/  LDCU.64 UR6, c[0x0][0x358] ;  /* 0x00006b00ff0677ac */ /* 0x000f220008000a00 */
[----:B------:R-:W-:Y:S01]  /*0070*/  HFMA2 R10, -RZ, RZ, 0, 0 ;  /* 0x00000000ff0a7431 */ /* 0x000fe200000001ff */
[----:B------:R-:W0:Y:S01]  /*0080*/  LDCU UR8, c[0x0][0x390] ;  /* 0x00007200ff0877ac */ /* 0x000e220008000800 */
[----:B-1----:R-:W-:-:S04]  /*0090*/  MOV R5, UR4 ;  /* 0x0000000400057c02 */ /* 0x002fc80008000f00 */
[----:B0-----:R-:W-:-:S13]  /*00a0*/  ISETP.GE.AND P0, PT, R6, R5, PT ;  /* 0x000000050600720c */ /* 0x001fda0003f06270 */
[----:B--234-:R-:W-:Y:S05]  /*00b0*/  @P0 BRA `(.L_x_1) ;  /* 0x00000000009c0947 */ /* 0x01cfea0003800000 */
[----:B------:R-:W0:Y:S01]  /*00c0*/  LDC R7, c[0x0][0x360] ;  /* 0x0000d800ff077b82 */ /* 0x000e220000000800 */
[----:B------:R-:W-:Y:S01]  /*00d0*/  IMAD R9, R5, UR5, R4 ;  /* 0x0000000505097c24 */ /* 0x000fe2000f8e0204 */
[----:B------:R-:W-:Y:S02]  /*00e0*/  MOV R10, RZ ;  /* 0x000000ff000a7202 */ /* 0x000fe40000000f00 */
[----:B------:R-:W-:-:S04]  /*00f0*/  MOV R8, R6 ;  /* 0x0000000600087202 */ /* 0x000fc80000000f00 */
[----:B------:R-:W1:Y:S03]  /*0100*/  LDC.64 R2, c[0x0][0x380] ;  /* 0x0000e000ff027b82 */ /* 0x000e660000000a00 */
.L_x_4:
[----:B------:R-:W-:-:S05]  /*0110*/  MOV R5, UR8 ;  /* 0x0000000800057c02 */ /* 0x000fca0008000f00 */
[----:B------:R-:W-:-:S04]  /*0120*/  IMAD R13, R9, R5, R8 ;  /* 0x00000005090d7224 */ /* 0x000fc800078e0208 */
[----:B-1----:R-:W-:-:S06]  /*0130*/  IMAD.WIDE R12, R13, 0x2, R2 ;  /* 0x000000020d0c7825 */ /* 0x002fcc00078e0202 */
[----:B------:R-:W2:Y:S01]  /*0140*/  LDG.E.U16.CONSTANT R12, desc[UR6][R12.64] ;  /* 0x000000060c0c7981 */ /* 0x000ea2000c1e9500 */
[----:B0-----:R-:W-:Y:S01]  /*0150*/  IADD3 R8, PT, PT, R7, R8, RZ ;  /* 0x0000000807087210 */ /* 0x001fe20007ffe0ff */
[----:B------:R-:W-:Y:S03]  /*0160*/  BSSY.RECONVERGENT B1, `(.L_x_2) ;  /* 0x000001b000017945 */ /* 0x000fe60003800200 */
[----:B------:R-:W-:Y:S01]  /*0170*/  ISETP.GE.AND P0, PT, R8, R5, PT ;  /* 0x000000050800720c */ /* 0x000fe20003f06270 */
[----:B--2---:R-:W-:-:S05]  /*0180*/  HADD2.F32 R15, -RZ, R12.H0_H0 ;  /* 0x2000000cff0f7230 */ /* 0x004fca0000004100 */
[----:B------:R-:W-:-:S13]  /*0190*/  FSETP.GT.AND P1, PT, R15, 1.00000001335143196e-10, PT ;  /* 0x2edbe6ff0f00780b */ /* 0x000fda0003f24000 */
[----:B------:R-:W-:Y:S05]  /*01a0*/  @!P1 BRA `(.L_x_3) ;  /* 0x0000000000589947 */ /* 0x000fea0003800000 */
[C---:B------:R-:W-:Y:S02]  /*01b0*/  IADD3 R0, PT, PT, R15.reuse, -0x3f2aaaab, RZ ;  /* 0xc0d555550f007810 */ /* 0x040fe40007ffe0ff */
[----:B------:R-:W-:Y:S02]  /*01c0*/  MOV R12, 0x3e055027 ;  /* 0x3e055027000c7802 */ /* 0x000fe40000000f00 */
[----:B------:R-:W-:Y:S02]  /*01d0*/  LOP3.LUT R0, R0, 0xff800000, RZ, 0xc0, !PT ;  /* 0xff80000000007812 */ /* 0x000fe400078ec0ff */
[C---:B------:R-:W-:Y:S02]  /*01e0*/  ISETP.GT.U32.AND P1, PT, R15.reuse, 0x7f7fffff, PT ;  /* 0x7f7fffff0f00780c */ /* 0x040fe40003f24070 */
[-C--:B------:R-:W-:Y:S02]  /*01f0*/  IADD3 R11, PT, PT, R15, -R0.reuse, RZ ;  /* 0x800000000f0b7210 */ /* 0x080fe40007ffe0ff */
[----:B------:R-:W-:-:S03]  /*0200*/  I2FP.F32.S32 R0, R0 ;  /* 0x0000000000007245 */ /* 0x000fc60000201400 */
[----:B------:R-:W-:Y:S02]  /*0210*/  FADD R11, R11, -1 ;  /* 0xbf8000000b0b7421 */ /* 0x000fe40000000000 */
[----:B------:R-:W-:Y:S02]  /*0220*/  FFMA R0, R0, 1.1920928955078125e-07, RZ ;  /* 0x3400000000007823 */ /* 0x000fe400000000ff */
[----:B------:R-:W-:-:S04]  /*0230*/  FFMA R12, R11, -R12, 0.14084610342979431152 ;  /* 0x3e1039f60b0c7423 */ /* 0x000fc8000000080c */
[----:B------:R-:W-:-:S04]  /*0240*/  FFMA R12, R11, R12, -0.12148627638816833496 ;  /* 0xbdf8cdcc0b0c7423 */ /* 0x000fc8000000000c */
[----:B------:R-:W-:-:S04]  /*0250*/  FFMA R12, R11, R12, 0.13980610668659210205 ;  /* 0x3e0f29550b0c7423 */ /* 0x000fc8000000000c */
[----:B------:R-:W-:-:S04]  /*0260*/  FFMA R12, R11, R12, -0.16684235632419586182 ;  /* 0xbe2ad8b90b0c7423 */ /* 0x000fc8000000000c */
[----:B------:R-:W-:-:S04]  /*0270*/  FFMA R12, R11, R12, 0.20012299716472625732 ;  /* 0x3e4ced0b0b0c7423 */ /* 0x000fc8000000000c */
[----:B------:R-:W-:-:S04]  /*0280*/  FFMA R12, R11, R12, -0.24999669194221496582 ;  /* 0xbe7fff220b0c7423 */ /* 0x000fc8000000000c */
[----:B------:R-:W-:-:S04]  /*0290*/  FFMA R12, R11, R12, 0.33333182334899902344 ;  /* 0x3eaaaa780b0c7423 */ /* 0x000fc8000000000c */
[----:B------:R-:W-:-:S04]  /*02a0*/  FFMA R12, R11, R12, -0.5 ;  /* 0xbf0000000b0c7423 */ /* 0x000fc8000000000c */
[----:B------:R-:W-:-:S04]  /*02b0*/  FMUL R12, R11, R12 ;  /* 0x0000000c0b0c7220 */ /* 0x000fc80000400000 */
[----:B------:R-:W-:Y:S01]  /*02c0*/  FFMA R11, R11, R12, R11 ;  /* 0x0000000c0b0b7223 */ /* 0x000fe2000000000b */
[----:B------:R-:W-:-:S03]  /*02d0*/  MOV R12, 0x7f800000 ;  /* 0x7f800000000c7802 */ /* 0x000fc60000000f00 */
[----:B------:R-:W-:Y:S02]  /*02e0*/  FFMA R11, R0, 0.69314718246459960938, R11 ;  /* 0x3f317218000b7823 */ /* 0x000fe4000000000b */
[----:B------:R-:W-:-:S04]  /*02f0*/  @P1 FFMA R11, R15, R12, +INF ;  /* 0x7f8000000f0b1423 */ /* 0x000fc8000000000c */
[----:B------:R-:W-:-:S07]  /*0300*/  FFMA R10, -R15, R11, R10 ;  /* 0x0000000b0f0a7223 */ /* 0x000fce000000010a */
.L_x_3:
[----:B------:R-:W-:Y:S05]  /*0310*/  BSYNC.RECONVERGENT B1 ;  /* 0x0000000000017941 */ /* 0x000fea0003800200 */
.L_x_2:
[----:B------:R-:W-:Y:S05]  /*0320*/  @!P0 BRA `(.L_x_4) ;  /* 0xfffffffc00788947 */ /* 0x000fea000383ffff */
.L_x_1:
[----:B------:R-:W-:Y:S05]  /*0330*/  BSYNC.RECONVERGENT B0 ;  /* 0x0000000000007941 */ /* 0x000fea0003800200 */
.L_x_0:
[----:B------:R-:W0:Y:S01]  /*0340*/  SHFL.BFLY PT, R3, R10, 0x10, 0x1f ;  /* 0x0e001f000a037f89 */ /* 0x000e2200000e0000 */
[C---:B------:R-:W-:Y:S02]  /*0350*/  LOP3.LUT P0, R8, R6.reuse, 0x1f, RZ, 0xc0, !PT ;  /* 0x0000001f06087812 */ /* 0x040fe4000780c0ff */
[----:B------:R-:W-:-:S11]  /*0360*/  ISETP.GT.U32.AND P1, PT, R6, 0x1f, PT ;  /* 0x0000001f0600780c */ /* 0x000fd60003f24070 */
[----:B------:R-:W1:Y:S01]  /*0370*/  @!P0 S2R R11, SR_CgaCtaId ;  /* 0x00000000000b8919 */ /* 0x000e620000008800 */
[----:B0-----:R-:W-:Y:S01]  /*0380*/  FADD R3, R3, R10 ;  /* 0x0000000a03037221 */ /* 0x001fe20000000000 */
[----:B------:R-:W-:-:S04]  /*0390*/  @!P0 MOV R10, 0x400 ;  /* 0x00000400000a8802 */ /* 0x000fc80000000f00 */
[----:B------:R-:W0:Y:S01]  /*03a0*/  SHFL.BFLY PT, R0, R3, 0x8, 0x1f ;  /* 0x0d001f0003007f89 */ /* 0x000e2200000e0000 */
[----:B-1----:R-:W-:-:S04]  /*03b0*/  @!P0 LEA R11, R11, R10, 0x18 ;  /* 0x0000000a0b0b8211 */ /* 0x002fc800078ec0ff */
[----:B------:R-:W-:Y:S01]  /*03c0*/  @!P0 LEA.HI R11, R6, R11, RZ, 0x1d ;  /* 0x0000000b060b8211 */ /* 0x000fe200078fe8ff */
[----:B0-----:R-:W-:-:S05]  /*03d0*/  FADD R0, R3, R0 ;  /* 0x0000000003007221 */ /* 0x001fca0000000000 */
[----:B------:R-:W0:Y:S02]  /*03e0*/  SHFL.BFLY PT, R7, R0, 0x4, 0x1f ;  /* 0x0c801f0000077f89 */ /* 0x000e2400000e0000 */
[----:B0-----:R-:W-:-:S05]  /*03f0*/  FADD R7, R0, R7 ;  /* 0x0000000700077221 */ /* 0x001fca0000000000 */
[----:B------:R-:W0:Y:S02]  /*0400*/  SHFL.BFLY PT, R2, R7, 0x2, 0x1f ;  /* 0x0c401f0007027f89 */ /* 0x000e2400000e0000 */
[----:B0-----:R-:W-:-:S05]  /*0410*/  FADD R2, R7, R2 ;  /* 0x0000000207027221 */ /* 0x001fca0000000000 */
[----:B------:R-:W0:Y:S02]  /*0420*/  SHFL.BFLY PT, R9, R2, 0x1, 0x1f ;  /* 0x0c201f0002097f89 */ /* 0x000e2400000e0000 */
[----:B0-----:R-:W-:-:S05]  /*0430*/  FADD R10, R2, R9 ;  /* 0x00000009020a7221 */ /* 0x001fca0000000000 */
[----:B------:R0:W-:Y:S01]  /*0440*/  @!P0 STS [R11], R10 ;  /* 0x0000000a0b008388 */ /* 0x0001e20000000800 */
[----:B------:R-:W-:Y:S06]  /*0450*/  BAR.SYNC.DEFER_BLOCKING 0x0 ;  /* 0x0000000000007b1d */ /* 0x000fec0000010000 */
[----:B------:R-:W-:Y:S05]  /*0460*/  @P1 EXIT ;  /* 0x000000000000194d */ /* 0x000fea0003800000 */
[----:B------:R-:W1:Y:S02]  /*0470*/  LDCU UR4, c[0x0][0x360] ;  /* 0x00006c00ff0477ac */ /* 0x000e640008000800 */
[----:B-1----:R-:W-:-:S06]  /*0480*/  USHF.R.U32.HI UR4, URZ, 0x5, UR4 ;  /* 0x00000005ff047899 */ /* 0x002fcc0008011604 */
[----:B------:R-:W-:-:S13]  /*0490*/  ISETP.GE.U32.AND P0, PT, R8, UR4, PT ;  /* 0x0000000408007c0c */ /* 0x000fda000bf06070 */
[----:B------:R-:W1:Y:S01]  /*04a0*/  @!P0 S2R R3, SR_CgaCtaId ;  /* 0x0000000000038919 */ /* 0x000e620000008800 */
[----:B------:R-:W-:-:S04]  /*04b0*/  @!P0 MOV R0, 0x400 ;  /* 0x0000040000008802 */ /* 0x000fc80000000f00 */
[----:B-1----:R-:W-:Y:S01]  /*04c0*/  @!P0 LEA R3, R3, R0, 0x18 ;  /* 0x0000000003038211 */ /* 0x002fe200078ec0ff */
[----:B------:R-:W-:-:S03]  /*04d0*/  HFMA2 R0, -RZ, RZ, 0, 0 ;  /* 0x00000000ff007431 */ /* 0x000fc600000001ff */
[----:B------:R-:W-:-:S05]  /*04e0*/  @!P0 LEA R2, R8, R3, 0x2 ;  /* 0x0000000308028211 */ /* 0x000fca00078e10ff */
[----:B------:R-:W1:Y:S01]  /*04f0*/  @!P0 LDS R0, [R2] ;  /* 0x0000000002008984 */ /* 0x000e620000000800 */
[----:B------:R-:W-:-:S03]  /*0500*/  ISETP.NE.AND P0, PT, R8, RZ, PT ;  /* 0x000000ff0800720c */ /* 0x000fc60003f05270 */
[----:B-1----:R-:W1:Y:S02]  /*0510*/  SHFL.BFLY PT, R3, R0, 0x10, 0x1f ;  /* 0x0e001f0000037f89 */ /* 0x002e6400000e0000 */
[----:B-1----:R-:W-:-:S05]  /*0520*/  FADD R3, R3, R0 ;  /* 0x0000000003037221 */ /* 0x002fca0000000000 */
[----:B------:R-:W1:Y:S02]  /*0530*/  SHFL.BFLY PT, R6, R3, 0x8, 0x1f ;  /* 0x0d001f0003067f89 */ /* 0x000e6400000e0000 */
[----:B-1----:R-:W-:-:S05]  /*0540*/  FADD R6, R3, R6 ;  /* 0x0000000603067221 */ /* 0x002fca0000000000 */
[----:B------:R-:W1:Y:S02]  /*0550*/  SHFL.BFLY PT, R7, R6, 0x4, 0x1f ;  /* 0x0c801f0006077f89 */ /* 0x000e6400000e0000 */
[----:B-1----:R-:W-:-:S05]  /*0560*/  FADD R7, R6, R7 ;  /* 0x0000000706077221 */ /* 0x002fca0000000000 */
[----:B0-----:R-:W0:Y:S02]  /*0570*/  SHFL.BFLY PT, R10, R7, 0x2, 0x1f ;  /* 0x0c401f00070a7f89 */ /* 0x001e2400000e0000 */
[----:B0-----:R-:W-:-:S05]  /*0580*/  FADD R10, R7, R10 ;  /* 0x0000000a070a7221 */ /* 0x001fca0000000000 */
[----:B------:R0:W1:Y:S01]  /*0590*/  SHFL.BFLY PT, R9, R10, 0x1, 0x1f ;  /* 0x0c201f000a097f89 */ /* 0x00006200000e0000 */
[----:B------:R-:W-:Y:S05]  /*05a0*/  @P0 EXIT ;  /* 0x000000000000094d */ /* 0x000fea0003800000 */
[----:B------:R-:W2:Y:S01]  /*05b0*/  LDC.64 R2, c[0x0][0x388] ;  /* 0x0000e200ff027b82 */ /* 0x000ea20000000a00 */
[----:B------:R-:W-:Y:S02]  /*05c0*/  IMAD R5, R5, UR5, R4 ;  /* 0x0000000505057c24 */ /* 0x000fe4000f8e0204 */
[----:B-1----:R-:W-:Y:S02]  /*05d0*/  FADD R9, R10, R9 ;  /* 0x000000090a097221 */ /* 0x002fe40000000000 */
[----:B--2---:R-:W-:-:S05]  /*05e0*/  IMAD.WIDE R2, R5, 0x4, R2 ;  /* 0x0000000405027825 */ /* 0x004fca00078e0202 */
[----:B------:R-:W-:Y:S01]  /*05f0*/  STG.E desc[UR6][R2.64], R9 ;  /* 0x0000000902007986 */ /* 0x000fe2000c101906 */
[----:B------:R-:W-:Y:S05]  /*0600*/  EXIT ;  /* 0x000000000000794d */ /* 0x000fea0003800000 */
.L_x_5:
[----:B------:R-:W-:-:S00]  /*0610*/  BRA `(.L_x_5) ;  /* 0xfffffffc00fc7947 */ /* 0x000fc0000383ffff */
[----:B------:R-:W-:-:S00]  /*0620*/  NOP ;  /* 0x0000000000007918 */ /* 0x000fc00000000000 */
        /* <DEDUP_REMOVED lines=13> */
.L_x_31:


//--------------------- .text._ZN7adaattn7kernels8adaptive25compute_attention_entropyIfEEvPKT_Pfi --------------------------
	.section	.text._ZN7adaattn7kernels8adaptive25compute_attention_entropyIfEEvPKT_Pfi,"ax",@progbits
	.align	128
        .global         _ZN7adaattn7kernels8adaptive25compute_attention_entropyIfEEvPKT_Pfi
        .type           _ZN7adaattn7kernels8adaptive25compute_attention_entropyIfEEvPKT_Pfi,@function
        .size           _ZN7adaattn7kernels8adaptive25compute_attention_entropyIfEEvPKT_Pfi,(.L_x_32 - _ZN7adaattn7kernels8adaptive25compute_attention_entropyIfEEvPKT_Pfi)
        .other          _ZN7adaattn7kernels8adaptive25compute_attention_entropyIfEEvPKT_Pfi,@"STO_CUDA_ENTRY STV_DEFAULT"
_ZN7adaattn7kernels8adaptive25compute_attention_entropyIfEEvPKT_Pfi:
.text._ZN7adaattn7kernels8adaptive25compute_attention_entropyIfEEvPKT_Pfi:
        /* <DEDUP_REMOVED lines=17> */
.L_x_10:
[----:B------:R-:W-:-:S05]  /*0110*/  MOV R5, UR8 ;  /* 0x0000000800057c02 */ /* 0x000fca0008000f00 */
[----:B------:R-:W-:-:S04]  /*0120*/  IMAD R13, R10, R5, R8 ;  /* 0x000000050a0d7224 */ /* 0x000fc800078e0208 */
[----:B-1----:R-:W-:-:S06]  /*0130*/  IMAD.WIDE R12, R13, 0x4, R2 ;  /* 0x000000040d0c7825 */ /* 0x002fcc00078e0202 */
[----:B------:R-:W2:Y:S01]  /*0140*/  LDG.E.CONSTANT R13, desc[UR6][R12.64] ;  /* 0x000000060c0d7981 */ /* 0x000ea2000c1e9900 */
[----:B0-----:R-:W-:Y:S01]  /*0150*/  IADD3 R8, PT, PT, R9, R8, RZ ;  /* 0x0000000809087210 */ /* 0x001fe20007ffe0ff */
[----:B------:R-:W-:Y:S03]  /*0160*/  BSSY.RECONVERGENT B1, `(.L_x_8) ;  /* 0x000001a000017945 */ /* 0x000fe60003800200 */
[----:B------:R-:W-:Y:S02]  /*0170*/  ISETP.GE.AND P0, PT, R8, R5, PT ;  /* 0x000000050800720c */ /* 0x000fe40003f06270 */
[----:B--2---:R-:W-:-:S13]  /*0180*/  FSETP.GT.AND P1, PT, R13, 1.00000001335143196e-10, PT ;  /* 0x2edbe6ff0d00780b */ /* 0x004fda0003f24000 */
        /* <DEDUP_REMOVED lines=23> */
.L_x_9:
[----:B------:R-:W-:Y:S05]  /*0300*/  BSYNC.RECONVERGENT B1 ;  /* 0x0000000000017941 */ /* 0x000fea0003800200 */
.L_x_8:
[----:B------:R-:W-:Y:S05]  /*0310*/  @!P0 BRA `(.L_x_10) ;  /* 0xfffffffc007c8947 */ /* 0x000fea000383ffff */
.L_x_7:
[----:B------:R-:W-:Y:S05]  /*0320*/  BSYNC.RECONVERGENT B0 ;  /* 0x0000000000007941 */ /* 0x000fea0003800200 */
.L_x_6:
        /* <DEDUP_REMOVED lines=33> */
[----:B0-----:R-:W0:Y:S02]  /*0540*/  SHFL.BFLY PT, R7, R6, 0x4, 0x1f ;  /* 0x0c801f0006077f89 */ /* 0x001e2400000e0000 */
[----:B0-----:R-:W-:-:S05]  /*0550*/  FADD R7, R6, R7 ;  /* 0x0000000706077221 */ /* 0x001fca0000000000 */
[----:B------:R-:W0:Y:S02]  /*0560*/  SHFL.BFLY PT, R8, R7, 0x2, 0x1f ;  /* 0x0c401f0007087f89 */ /* 0x000e2400000e0000 */
        /* <DEDUP_REMOVED lines=9> */
.L_x_11:
        /* <DEDUP_REMOVED lines=16> */
.L_x_32:


//--------------------- .text._ZN7adaattn7kernels8adaptive21determine_target_rankEPKfPiiif --------------------------
	.section	.text._ZN7adaattn7kernels8adaptive21determine_target_rankEPKfPiiif,"ax",@progbits
	.align	128
        .global         _ZN7adaattn7kernels8adaptive21determine_target_rankEPKfPiiif
        .type           _ZN7adaattn7kernels8adaptive21determine_target_rankEPKfPiiif,@function
        .size           _ZN7adaattn7kernels8adaptive21determine_target_rankEPKfPiiif,(.L_x_33 - _ZN7adaattn7kernels8adaptive21determine_target_rankEPKfPiiif)
        .other          _ZN7adaattn7kernels8adaptive21determine_target_rankEPKfPiiif,@"STO_CUDA_ENTRY STV_DEFAULT"
_ZN7adaattn7kernels8adaptive21determine_target_rankEPKfPiiif:
.text._ZN7adaattn7kernels8adaptive21determine_target_rankEPKfPiiif:
[----:B------:R-:W-:Y:S01]  /*0000*/  LDC R1, c[0x0][0x37c] ;  /* 0x0000df00ff017b82 */ /* 0x000fe20000000800 */
[----:B------:R-:W0:Y:S07]  /*0010*/  S2R R0, SR_TID.X ;  /* 0x0000000000007919 */ /* 0x000e2e0000002100 */
[----:B------:R-:W0:Y:S01]  /*0020*/  S2UR UR6, SR_CTAID.X ;  /* 0x00000000000679c3 */ /* 0x000e220000002500 */
[----:B------:R-:W1:Y:S07]  /*0030*/  LDCU.64 UR4, c[0x0][0x358] ;  /* 0x00006b00ff0477ac */ /* 0x000e6e0008000a00 */
[----:B------:R-:W0:Y:S08]  /*0040*/  LDC R7, c[0x0][0x360] ;  /* 0x0000d800ff077b82 */ /* 0x000e300000000800 */
[----:B------:R-:W2:Y:S08]  /*0050*/  LDC.64 R2, c[0x0][0x380] ;  /* 0x0000e000ff027b82 */ /* 0x000eb00000000a00 */
[----:B------:R-:W3:Y:S01]  /*0060*/  LDC.64 R10, c[0x0][0x390] ;  /* 0x0000e400ff0a7b82 */ /* 0x000ee20000000a00 */
[----:B0-----:R-:W-:Y:S01]  /*0070*/  IMAD R7, R7, UR6, R0 ;  /* 0x0000000607077c24 */ /* 0x001fe2000f8e0200 */
[----:B------:R-:W0:Y:S06]  /*0080*/  LDCU UR6, c[0x0][0x398] ;  /* 0x00007300ff0677ac */ /* 0x000e2c0008000800 */
[----:B------:R-:W4:Y:S01]  /*0090*/  LDC.64 R4, c[0x0][0x388] ;  /* 0x0000e200ff047b82 */ /* 0x000f220000000a00 */
[----:B--2---:R-:W-:-:S06]  /*00a0*/  IMAD.WIDE R2, R7, 0x4, R2 ;  /* 0x0000000407027825 */ /* 0x004fcc00078e0202 */
[----:B-1----:R-:W2:Y:S01]  /*00b0*/  LDG.E.CONSTANT R2, desc[UR4][R2.64] ;  /* 0x0000000402027981 */ /* 0x002ea2000c1e9900 */
[----:B----4-:R-:W-:-:S04]  /*00c0*/  IMAD.WIDE R4, R7, 0x4, R4 ;  /* 0x0000000407047825 */ /* 0x010fc800078e0204 */
[C---:B--2---:R-:W-:Y:S01]  /*00d0*/  FMUL R0, R2.reuse, 1.5 ;  /* 0x3fc0000002007820 */ /* 0x044fe20000400000 */
[----:B0-----:R-:W-:-:S03]  /*00e0*/  FSETP.GEU.AND P0, PT, R2, UR6, PT ;  /* 0x0000000602007c0b */ /* 0x001fc6000bf0e000 */
[----:B------:R-:W3:Y:S02]  /*00f0*/  F2I.TRUNC.NTZ R9, R0 ;  /* 0x0000000000097305 */ /* 0x000ee4000020f100 */
[----:B---3--:R-:W-:-:S08]  /*0100*/  VIMNMX R6, PT, PT, R9, R10, !PT ;  /* 0x0000000a09067248 */ /* 0x008fd00007fe0100 */
[----:B------:R-:W-:-:S05]  /*0110*/  @!P0 VIMNMX R11, PT, PT, R6, R11, PT ;  /* 0x0000000b060b8248 */ /* 0x000fca0003fe0100 */
[----:B------:R-:W-:Y:S01]  /*0120*/  STG.E desc[UR4][R4.64], R11 ;  /* 0x0000000b04007986 */ /* 0x000fe2000c101904 */
[----:B------:R-:W-:Y:S05]  /*0130*/  EXIT ;  /* 0x000000000000794d */ /* 0x000fea0003800000 */
.L_x_12:
        /* <DEDUP_REMOVED lines=12> */
.L_x_33:


//--------------------- .text._ZN7adaattn7kernels8adaptive23estimate_effective_rankEPKfPfi --------------------------
	.section	.text._ZN7adaattn7kernels8adaptive23estimate_effective_rankEPKfPfi,"ax",@progbits
	.align	128
        .global         _ZN7adaattn7kernels8adaptive23estimate_effective_rankEPKfPfi
        .type           _ZN7adaattn7kernels8adaptive23estimate_effective_rankEPKfPfi,@function
        .size           _ZN7adaattn7kernels8adaptive23estimate_effective_rankEPKfPfi,(.L_x_30 - _ZN7adaattn7kernels8adaptive23estimate_effective_rankEPKfPfi)
        .other          _ZN7adaattn7kernels8adaptive23estimate_effective_rankEPKfPfi,@"STO_CUDA_ENTRY STV_DEFAULT"
_ZN7adaattn7kernels8adaptive23estimate_effective_rankEPKfPfi:
.text._ZN7adaattn7kernels8adaptive23estimate_effective_rankEPKfPfi:
[----:B------:R-:W-:Y:S01]  /*0000*/  LDC R1, c[0x0][0x37c] ;  /* 0x0000df00ff017b82 */ /* 0x000fe20000000800 */
[----:B------:R-:W0:Y:S01]  /*0010*/  S2R R11, SR_TID.X ;  /* 0x00000000000b7919 */ /* 0x000e220000002100 */
[----:B------:R-:W0:Y:S01]  /*0020*/  LDCU UR5, c[0x0][0x390] ;  /* 0x00007200ff0577ac */ /* 0x000e220008000800 */
[----:B------:R-:W-:Y:S01]  /*0030*/  BSSY.RECONVERGENT B0, `(.L_x_13) ;  /* 0x0000011000007945 */ /* 0x000fe20003800200 */
[----:B------:R-:W-:Y:S01]  /*0040*/  IMAD.MOV.U32 R0, RZ, RZ, RZ ;  /* 0x000000ffff007224 */ /* 0x000fe200078e00ff */
[----:B------:R-:W1:Y:S01]  /*0050*/  S2R R2, SR_CTAID.X ;  /* 0x0000000000027919 */ /* 0x000e620000002500 */
[----:B------:R-:W2:Y:S01]  /*0060*/  LDCU.64 UR6, c[0x0][0x358] ;  /* 0x00006b00ff0677ac */ /* 0x000ea20008000a00 */
[----:B0-----:R-:W-:-:S13]  /*0070*/  ISETP.GE.AND P0, PT, R11, UR5, PT ;  /* 0x000000050b007c0c */ /* 0x001fda000bf06270 */
[----:B-12---:R-:W-:Y:S05]  /*0080*/  @P0 BRA `(.L_x_14) ;  /* 0x00000000002c0947 */ /* 0x006fea0003800000 */
[----:B------:R-:W0:Y:S01]  /*0090*/  LDC R8, c[0x0][0x360] ;  /* 0x0000d800ff087b82 */ /* 0x000e220000000800 */
[----:B------:R-:W-:Y:S02]  /*00a0*/  IMAD.MOV.U32 R0, RZ, RZ, RZ ;  /* 0x000000ffff007224 */ /* 0x000fe400078e00ff */
[----:B------:R-:W-:-:S05]  /*00b0*/  IMAD.MOV.U32 R3, RZ, RZ, R11 ;  /* 0x000000ffff037224 */ /* 0x000fca00078e000b */
[----:B------:R-:W1:Y:S02]  /*00c0*/  LDC.64 R6, c[0x0][0x380] ;  /* 0x0000e000ff067b82 */ /* 0x000e640000000a00 */
.L_x_15:
[----:B------:R-:W-:-:S04]  /*00d0*/  IMAD R5, R2, UR5, R3 ;  /* 0x0000000502057c24 */ /* 0x000fc8000f8e0203 */
[----:B-1----:R-:W-:-:S06]  /*00e0*/  IMAD.WIDE R4, R5, 0x4, R6 ;  /* 0x0000000405047825 */ /* 0x002fcc00078e0206 */
[----:B------:R-:W2:Y:S01]  /*00f0*/  LDG.E.CONSTANT R5, desc[UR6][R4.64] ;  /* 0x0000000604057981 */ /* 0x000ea2000c1e9900 */
[----:B0-----:R-:W-:-:S05]  /*0100*/  IMAD.IADD R3, R8, 0x1, R3 ;  /* 0x0000000108037824 */ /* 0x001fca00078e0203 */
[----:B------:R-:W-:Y:S01]  /*0110*/  ISETP.GE.AND P0, PT, R3, UR5, PT ;  /* 0x0000000503007c0c */ /* 0x000fe2000bf06270 */
[----:B--2---:R-:W-:-:S12]  /*0120*/  FADD R0, R5, R0 ;  /* 0x0000000005007221 */ /* 0x004fd80000000000 */
[----:B------:R-:W-:Y:S05]  /*0130*/  @!P0 BRA `(.L_x_15) ;  /* 0xfffffffc00e48947 */ /* 0x000fea000383ffff */
.L_x_14:
[----:B------:R-:W-:Y:S05]  /*0140*/  BSYNC.RECONVERGENT B0 ;  /* 0x0000000000007941 */ /* 0x000fea0003800200 */
.L_x_13:
        /* <DEDUP_REMOVED lines=23> */
[----:B0-----:R-:W-:-:S04]  /*02c0*/  @!P0 MOV R0, 0x400 ;  /* 0x0000040000008802 */ /* 0x001fc80000000f00 */
[----:B-1----:R-:W-:Y:S01]  /*02d0*/  @!P0 LEA R3, R3, R0, 0x18 ;  /* 0x0000000003038211 */ /* 0x002fe200078ec0ff */
[----:B------:R-:W-:-:S03]  /*02e0*/  IMAD.MOV.U32 R0, RZ, RZ, RZ ;  /* 0x000000ffff007224 */ /* 0x000fc600078e00ff */
[----:B------:R-:W-:-:S05]  /*02f0*/  @!P0 LEA R3, R8, R3, 0x2 ;  /* 0x0000000308038211 */ /* 0x000fca00078e10ff */
[----:B------:R-:W0:Y:S01]  /*0300*/  @!P0 LDS R0, [R3] ;  /* 0x0000000003008984 */ /* 0x000e220000000800 */
[----:B------:R-:W-:-:S03]  /*0310*/  ISETP.NE.AND P0, PT, R8, RZ, PT ;  /* 0x000000ff0800720c */ /* 0x000fc60003f05270 */
[----:B0-----:R-:W0:Y:S02]  /*0320*/  SHFL.BFLY PT, R5, R0, 0x10, 0x1f ;  /* 0x0e001f0000057f89 */ /* 0x001e2400000e0000 */
[----:B0-----:R-:W-:-:S05]  /*0330*/  FADD R5, R5, R0 ;  /* 0x0000000005057221 */ /* 0x001fca0000000000 */
[----:B------:R-:W0:Y:S02]  /*0340*/  SHFL.BFLY PT, R4, R5, 0x8, 0x1f ;  /* 0x0d001f0005047f89 */ /* 0x000e2400000e0000 */
[----:B0-----:R-:W-:-:S05]  /*0350*/  FADD R4, R5, R4 ;  /* 0x0000000405047221 */ /* 0x001fca0000000000 */
[----:B------:R-:W0:Y:S02]  /*0360*/  SHFL.BFLY PT, R7, R4, 0x4, 0x1f ;  /* 0x0c801f0004077f89 */ /* 0x000e2400000e0000 */
[----:B0-----:R-:W-:-:S05]  /*0370*/  FADD R7, R4, R7 ;  /* 0x0000000704077221 */ /* 0x001fca0000000000 */
[----:B------:R-:W0:Y:S02]  /*0380*/  SHFL.BFLY PT, R6, R7, 0x2, 0x1f ;  /* 0x0c401f0007067f89 */ /* 0x000e2400000e0000 */
[----:B0-----:R-:W-:-:S05]  /*0390*/  FADD R6, R7, R6 ;  /* 0x0000000607067221 */ /* 0x001fca0000000000 */
[----:B------:R0:W1:Y:S01]  /*03a0*/  SHFL.BFLY PT, R9, R6, 0x1, 0x1f ;  /* 0x0c201f0006097f89 */ /* 0x00006200000e0000 */
[----:B------:R-:W-:Y:S05]  /*03b0*/  @P0 EXIT ;  /* 0x000000000000094d */ /* 0x000fea0003800000 */
[----:B------:R-:W-:Y:S01]  /*03c0*/  I2FP.F32.S32 R3, UR5 ;  /* 0x0000000500037c45 */ /* 0x000fe20008201400 */
[----:B-1----:R-:W-:Y:S01]  /*03d0*/  FADD R0, R6, R9 ;  /* 0x0000000906007221 */ /* 0x002fe20000000000 */
[----:B------:R-:W-:Y:S02]  /*03e0*/  BSSY.RECONVERGENT B0, `(.L_x_16) ;  /* 0x000000c000007945 */ /* 0x000fe40003800200 */
[----:B------:R-:W1:Y:S08]  /*03f0*/  MUFU.RCP R4, R3 ;  /* 0x0000000300047308 */ /* 0x000e700000001000 */
[----:B------:R-:W2:Y:S01]  /*0400*/  FCHK P0, R0, R3 ;  /* 0x0000000300007302 */ /* 0x000ea20000000000 */
[----:B-1----:R-:W-:-:S04]  /*0410*/  FFMA R5, -R3, R4, 1 ;  /* 0x3f80000003057423 */ /* 0x002fc80000000104 */
[----:B------:R-:W-:-:S04]  /*0420*/  FFMA R5, R4, R5, R4 ;  /* 0x0000000504057223 */ /* 0x000fc80000000004 */
[----:B------:R-:W-:-:S04]  /*0430*/  FFMA R4, R0, R5, RZ ;  /* 0x0000000500047223 */ /* 0x000fc800000000ff */
[----:B0-----:R-:W-:-:S04]  /*0440*/  FFMA R6, -R3, R4, R0 ;  /* 0x0000000403067223 */ /* 0x001fc80000000100 */
[----:B------:R-:W-:Y:S01]  /*0450*/  FFMA R6, R5, R6, R4 ;  /* 0x0000000605067223 */ /* 0x000fe20000000004 */
[----:B--2---:R-:W-:Y:S06]  /*0460*/  @!P0 BRA `(.L_x_17) ;  /* 0x00000000000c8947 */ /* 0x004fec0003800000 */
[----:B------:R-:W-:-:S07]  /*0470*/  MOV R4, 0x490 ;  /* 0x0000049000047802 */ /* 0x000fce0000000f00 */
[----:B------:R-:W-:Y:S05]  /*0480*/  CALL.REL.NOINC `($__internal_0_$__cuda_sm3x_div_rn_noftz_f32_slowpath) ;  /* 0x0000000000407944 */ /* 0x000fea0003c00000 */
[----:B------:R-:W-:-:S07]  /*0490*/  IMAD.MOV.U32 R6, RZ, RZ, R0 ;  /* 0x000000ffff067224 */ /* 0x000fce00078e0000 */
.L_x_17:
[----:B------:R-:W-:Y:S05]  /*04a0*/  BSYNC.RECONVERGENT B0 ;  /* 0x0000000000007941 */ /* 0x000fea0003800200 */
.L_x_16:
[----:B------:R-:W-:Y:S02]  /*04b0*/  IMAD.MOV.U32 R3, RZ, RZ, 0x3bbb989d ;  /* 0x3bbb989dff037424 */ /* 0x000fe400078e00ff */
[----:B------:R-:W-:Y:S02]  /*04c0*/  IMAD.MOV.U32 R5, RZ, RZ, 0x437c0000 ;  /* 0x437c0000ff057424 */ /* 0x000fe400078e00ff */
[----:B------:R-:W-:-:S04]  /*04d0*/  FFMA.SAT R0, R6, R3, 0.5 ;  /* 0x3f00000006007423 */ /* 0x000fc80000002003 */
[----:B------:R-:W-:Y:S02]  /*04e0*/  FFMA.RM R0, R0, R5, 12582913 ;  /* 0x4b40000100007423 */ /* 0x000fe40000004005 */
[----:B------:R-:W0:Y:S02]  /*04f0*/  LDC.64 R4, c[0x0][0x388] ;  /* 0x0000e200ff047b82 */ /* 0x000e240000000a00 */
[C---:B------:R-:W-:Y:S01]  /*0500*/  FADD R3, R0.reuse, -12583039 ;  /* 0xcb40007f00037421 */ /* 0x040fe20000000000 */
[----:B------:R-:W-:-:S03]  /*0510*/  IMAD.SHL.U32 R0, R0, 0x800000, RZ ;  /* 0x0080000000007824 */ /* 0x000fc600078e00ff */
[----:B------:R-:W-:-:S04]  /*0520*/  FFMA R3, R6, 1.4426950216293334961, -R3 ;  /* 0x3fb8aa3b06037823 */ /* 0x000fc80000000803 */
[----:B------:R-:W-:-:S04]  /*0530*/  FFMA R6, R6, 1.925963033500011079e-08, R3 ;  /* 0x32a5706006067823 */ /* 0x000fc80000000003 */
[----:B------:R-:W1:Y:S01]  /*0540*/  MUFU.EX2 R7, R6 ;  /* 0x0000000600077308 */ /* 0x000e620000000800 */
[----:B0-----:R-:W-:-:S04]  /*0550*/  IMAD.WIDE.U32 R2, R2, 0x4, R4 ;  /* 0x0000000402027825 */ /* 0x001fc800078e0004 */
[----:B-1----:R-:W-:-:S05]  /*0560*/  FMUL R7, R0, R7 ;  /* 0x0000000700077220 */ /* 0x002fca0000400000 */
[----:B------:R-:W-:Y:S01]  /*0570*/  STG.E desc[UR6][R2.64], R7 ;  /* 0x0000000702007986 */ /* 0x000fe2000c101906 */
[----:B------:R-:W-:Y:S05]  /*0580*/  EXIT ;  /* 0x000000000000794d */ /* 0x000fea0003800000 */
        .weak           $__internal_0_$__cuda_sm3x_div_rn_noftz_f32_slowpath
        .type           $__internal_0_$__cuda_sm3x_div_rn_noftz_f32_slowpath,@function
        .size           $__internal_0_$__cuda_sm3x_div_rn_noftz_f32_slowpath,(.L_x_30 - $__internal_0_$__cuda_sm3x_div_rn_noftz_f32_slowpath)
$__internal_0_$__cuda_sm3x_div_rn_noftz_f32_slowpath:
[--C-:B------:R-:W-:Y:S01]  /*0590*/  SHF.R.U32.HI R6, RZ, 0x17, R3.reuse ;  /* 0x00000017ff067819 */ /* 0x100fe20000011603 */
[----:B------:R-:W-:Y:S01]  /*05a0*/  BSSY.RECONVERGENT B1, `(.L_x_18) ;  /* 0x0000064000017945 */ /* 0x000fe20003800200 */
[--C-:B------:R-:W-:Y:S01]  /*05b0*/  SHF.R.U32.HI R5, RZ, 0x17, R0.reuse ;  /* 0x00000017ff057819 */ /* 0x100fe20000011600 */
[----:B------:R-:W-:Y:S01]  /*05c0*/  IMAD.MOV.U32 R8, RZ, RZ, R3 ;  /* 0x000000ffff087224 */ /* 0x000fe200078e0003 */
[----:B------:R-:W-:Y:S02]  /*05d0*/  LOP3.LUT R6, R6, 0xff, RZ, 0xc0, !PT ;  /* 0x000000ff06067812 */ /* 0x000fe400078ec0ff */
[----:B------:R-:W-:Y:S01]  /*05e0*/  LOP3.LUT R10, R5, 0xff, RZ, 0xc0, !PT ;  /* 0x000000ff050a7812 */ /* 0x000fe200078ec0ff */
[----:B------:R-:W-:Y:S01]  /*05f0*/  IMAD.MOV.U32 R5, RZ, RZ, R0 ;  /* 0x000000ffff057224 */ /* 0x000fe200078e0000 */
[----:B------:R-:W-:-:S03]  /*0600*/  IADD3 R9, PT, PT, R6, -0x1, RZ ;  /* 0xffffffff06097810 */ /* 0x000fc60007ffe0ff */
[----:B------:R-:W-:Y:S01]  /*0610*/  VIADD R11, R10, 0xffffffff ;  /* 0xffffffff0a0b7836 */ /* 0x000fe20000000000 */
[----:B------:R-:W-:-:S04]  /*0620*/  ISETP.GT.U32.AND P0, PT, R9, 0xfd, PT ;  /* 0x000000fd0900780c */ /* 0x000fc80003f04070 */
[----:B------:R-:W-:-:S13]  /*0630*/  ISETP.GT.U32.OR P0, PT, R11, 0xfd, P0 ;  /* 0x000000fd0b00780c */ /* 0x000fda0000704470 */
[----:B------:R-:W-:Y:S01]  /*0640*/  @!P0 IMAD.MOV.U32 R7, RZ, RZ, RZ ;  /* 0x000000ffff078224 */ /* 0x000fe200078e00ff */
[----:B------:R-:W-:Y:S06]  /*0650*/  @!P0 BRA `(.L_x_19) ;  /* 0x00000000005c8947 */ /* 0x000fec0003800000 */
[----:B------:R-:W-:Y:S02]  /*0660*/  FSETP.GTU.FTZ.AND P0, PT, |R0|, +INF , PT ;  /* 0x7f8000000000780b */ /* 0x000fe40003f1c200 */
[----:B------:R-:W-:-:S04]  /*0670*/  FSETP.GTU.FTZ.AND P1, PT, |R3|, +INF , PT ;  /* 0x7f8000000300780b */ /* 0x000fc80003f3c200 */
[----:B------:R-:W-:-:S13]  /*0680*/  PLOP3.LUT P0, PT, P0, P1, PT, 0xf8, 0x8f ;  /* 0x00000000008f781c */ /* 0x000fda0000703f70 */
[----:B------:R-:W-:Y:S05]  /*0690*/  @P0 BRA `(.L_x_20) ;  /* 0x00000004004c0947 */ /* 0x000fea0003800000 */
[----:B------:R-:W-:-:S13]  /*06a0*/  LOP3.LUT P0, RZ, R8, 0x7fffffff, R5, 0xc8, !PT ;  /* 0x7fffffff08ff7812 */ /* 0x000fda000780c805 */
[----:B------:R-:W-:Y:S05]  /*06b0*/  @!P0 BRA `(.L_x_21) ;  /* 0x00000004003c8947 */ /* 0x000fea0003800000 */
[C---:B------:R-:W-:Y:S02]  /*06c0*/  FSETP.NEU.FTZ.AND P2, PT, |R0|.reuse, +INF , PT ;  /* 0x7f8000000000780b */ /* 0x040fe40003f5d200 */
[----:B------:R-:W-:Y:S02]  /*06d0*/  FSETP.NEU.FTZ.AND P1, PT, |R3|, +INF , PT ;  /* 0x7f8000000300780b */ /* 0x000fe40003f3d200 */
[----:B------:R-:W-:-:S11]  /*06e0*/  FSETP.NEU.FTZ.AND P0, PT, |R0|, +INF , PT ;  /* 0x7f8000000000780b */ /* 0x000fd60003f1d200 */
[----:B------:R-:W-:Y:S05]  /*06f0*/  @!P1 BRA !P2, `(.L_x_21) ;  /* 0x00000004002c9947 */ /* 0x000fea0005000000 */
[----:B------:R-:W-:-:S04]  /*0700*/  LOP3.LUT P2, RZ, R5, 0x7fffffff, RZ, 0xc0, !PT ;  /* 0x7fffffff05ff7812 */ /* 0x000fc8000784c0ff */
[----:B------:R-:W-:-:S13]  /*0710*/  PLOP3.LUT P1, PT, P1, P2, PT, 0x2f, 0xf2 ;  /* 0x0000000000f2781c */ /* 0x000fda0000f24577 */
[----:B------:R-:W-:Y:S05]  /*0720*/  @P1 BRA `(.L_x_22) ;  /* 0x0000000400181947 */ /* 0x000fea0003800000 */
[----:B------:R-:W-:-:S04]  /*0730*/  LOP3.LUT P1, RZ, R8, 0x7fffffff, RZ, 0xc0, !PT ;  /* 0x7fffffff08ff7812 */ /* 0x000fc8000782c0ff */
[----:B------:R-:W-:-:S13]  /*0740*/  PLOP3.LUT P0, PT, P0, P1, PT, 0x2f, 0xf2 ;  /* 0x0000000000f2781c */ /* 0x000fda0000702577 */
[----:B------:R-:W-:Y:S05]  /*0750*/  @P0 BRA `(.L_x_23) ;  /* 0x0000000400000947 */ /* 0x000fea0003800000 */
[----:B------:R-:W-:Y:S02]  /*0760*/  ISETP.GE.AND P0, PT, R11, RZ, PT ;  /* 0x000000ff0b00720c */ /* 0x000fe40003f06270 */
[----:B------:R-:W-:-:S11]  /*0770*/  ISETP.GE.AND P1, PT, R9, RZ, PT ;  /* 0x000000ff0900720c */ /* 0x000fd60003f26270 */
[----:B------:R-:W-:Y:S01]  /*0780*/  @P0 MOV R7, RZ ;  /* 0x000000ff00070202 */ /* 0x000fe20000000f00 */
[----:B------:R-:W-:Y:S02]  /*0790*/  @!P0 IMAD.MOV.U32 R7, RZ, RZ, -0x40 ;  /* 0xffffffc0ff078424 */ /* 0x000fe400078e00ff */
[----:B------:R-:W-:Y:S01]  /*07a0*/  @!P0 FFMA R5, R0, 1.84467440737095516160e+19, RZ ;  /* 0x5f80000000058823 */ /* 0x000fe200000000ff */
[----:B------:R-:W-:Y:S01]  /*07b0*/  @!P1 FFMA R8, R3, 1.84467440737095516160e+19, RZ ;  /* 0x5f80000003089823 */ /* 0x000fe200000000ff */
[----:B------:R-:W-:-:S07]  /*07c0*/  @!P1 VIADD R7, R7, 0x40 ;  /* 0x0000004007079836 */ /* 0x000fce0000000000 */
.L_x_19:
[----:B------:R-:W-:Y:S01]  /*07d0*/  LEA R3, R6, 0xc0800000, 0x17 ;  /* 0xc080000006037811 */ /* 0x000fe200078eb8ff */
[----:B------:R-:W-:Y:S04]  /*07e0*/  BSSY.RECONVERGENT B2, `(.L_x_24) ;  /* 0x0000036000027945 */ /* 0x000fe80003800200 */
[----:B------:R-:W-:Y:S02]  /*07f0*/  IMAD.IADD R8, R8, 0x1, -R3 ;  /* 0x0000000108087824 */ /* 0x000fe400078e0a03 */
[----:B------:R-:W-:Y:S02]  /*0800*/  VIADD R3, R10, 0xffffff81 ;  /* 0xffffff810a037836 */ /* 0x000fe40000000000 */
[----:B------:R-:W0:Y:S01]  /*0810*/  MUFU.RCP R9, R8 ;  /* 0x0000000800097308 */ /* 0x000e220000001000 */
[----:B------:R-:W-:Y:S01]  /*0820*/  FADD.FTZ R11, -R8, -RZ ;  /* 0x800000ff080b7221 */ /* 0x000fe20000010100 */
[C---:B------:R-:W-:Y:S01]  /*0830*/  IMAD R0, R3.reuse, -0x800000, R5 ;  /* 0xff80000003007824 */ /* 0x040fe200078e0205 */
[----:B------:R-:W-:-:S04]  /*0840*/  IADD3 R6, PT, PT, R3, 0x7f, -R6 ;  /* 0x0000007f03067810 */ /* 0x000fc80007ffe806 */
[----:B------:R-:W-:Y:S01]  /*0850*/  IADD3 R6, PT, PT, R6, R7, RZ ;  /* 0x0000000706067210 */ /* 0x000fe20007ffe0ff */
[----:B0-----:R-:W-:-:S04]  /*0860*/  FFMA R10, R9, R11, 1 ;  /* 0x3f800000090a7423 */ /* 0x001fc8000000000b */
[----:B------:R-:W-:-:S04]  /*0870*/  FFMA R12, R9, R10, R9 ;  /* 0x0000000a090c7223 */ /* 0x000fc80000000009 */
[----:B------:R-:W-:-:S04]  /*0880*/  FFMA R5, R0, R12, RZ ;  /* 0x0000000c00057223 */ /* 0x000fc800000000ff */
[----:B------:R-:W-:-:S04]  /*0890*/  FFMA R10, R11, R5, R0 ;  /* 0x000000050b0a7223 */ /* 0x000fc80000000000 */
[----:B------:R-:W-:-:S04]  /*08a0*/  FFMA R9, R12, R10, R5 ;  /* 0x0000000a0c097223 */ /* 0x000fc80000000005 */
[----:B------:R-:W-:-:S04]  /*08b0*/  FFMA R10, R11, R9, R0 ;  /* 0x000000090b0a7223 */ /* 0x000fc80000000000 */
[----:B------:R-:W-:-:S05]  /*08c0*/  FFMA R0, R12, R10, R9 ;  /* 0x0000000a0c007223 */ /* 0x000fca0000000009 */
[----:B------:R-:W-:-:S04]  /*08d0*/  SHF.R.U32.HI R3, RZ, 0x17, R0 ;  /* 0x00000017ff037819 */ /* 0x000fc80000011600 */
[----:B------:R-:W-:-:S05]  /*08e0*/  LOP3.LUT R3, R3, 0xff, RZ, 0xc0, !PT ;  /* 0x000000ff03037812 */ /* 0x000fca00078ec0ff */
[----:B------:R-:W-:-:S04]  /*08f0*/  IMAD.IADD R7, R3, 0x1, R6 ;  /* 0x0000000103077824 */ /* 0x000fc800078e0206 */
[----:B------:R-:W-:-:S05]  /*0900*/  VIADD R3, R7, 0xffffffff ;  /* 0xffffffff07037836 */ /* 0x000fca0000000000 */
[----:B------:R-:W-:-:S13]  /*0910*/  ISETP.GE.U32.AND P0, PT, R3, 0xfe, PT ;  /* 0x000000fe0300780c */ /* 0x000fda0003f06070 */
[----:B------:R-:W-:Y:S05]  /*0920*/  @!P0 BRA `(.L_x_25) ;  /* 0x0000000000808947 */ /* 0x000fea0003800000 */
[----:B------:R-:W-:-:S13]  /*0930*/  ISETP.GT.AND P0, PT, R7, 0xfe, PT ;  /* 0x000000fe0700780c */ /* 0x000fda0003f04270 */
[----:B------:R-:W-:Y:S05]  /*0940*/  @P0 BRA `(.L_x_26) ;  /* 0x00000000006c0947 */ /* 0x000fea0003800000 */
[----:B------:R-:W-:-:S13]  /*0950*/  ISETP.GE.AND P0, PT, R7, 0x1, PT ;  /* 0x000000010700780c */ /* 0x000fda0003f06270 */
[----:B------:R-:W-:Y:S05]  /*0960*/  @P0 BRA `(.L_x_27) ;  /* 0x0000000000740947 */ /* 0x000fea0003800000 */
[----:B------:R-:W-:Y:S02]  /*0970*/  ISETP.GE.AND P0, PT, R7, -0x18, PT ;  /* 0xffffffe80700780c */ /* 0x000fe40003f06270 */
[----:B------:R-:W-:-:S11]  /*0980*/  LOP3.LUT R0, R0, 0x80000000, RZ, 0xc0, !PT ;  /* 0x8000000000007812 */ /* 0x000fd600078ec0ff */
[----:B------:R-:W-:Y:S05]  /*0990*/  @!P0 BRA `(.L_x_27) ;  /* 0x0000000000688947 */ /* 0x000fea0003800000 */
[CCC-:B------:R-:W-:Y:S01]  /*09a0*/  FFMA.RZ R3, R12.reuse, R10.reuse, R9.reuse ;  /* 0x0000000a0c037223 */ /* 0x1c0fe2000000c009 */
[C---:B------:R-:W-:Y:S02]  /*09b0*/  VIADD R8, R7.reuse, 0x20 ;  /* 0x0000002007087836 */ /* 0x040fe40000000000 */
[CCC-:B------:R-:W-:Y:S01]  /*09c0*/  FFMA.RM R6, R12.reuse, R10.reuse, R9.reuse ;  /* 0x0000000a0c067223 */ /* 0x1c0fe20000004009 */
[----:B------:R-:W-:Y:S02]  /*09d0*/  ISETP.NE.AND P2, PT, R7, RZ, PT ;  /* 0x000000ff0700720c */ /* 0x000fe40003f45270 */
[----:B------:R-:W-:Y:S01]  /*09e0*/  LOP3.LUT R5, R3, 0x7fffff, RZ, 0xc0, !PT ;  /* 0x007fffff03057812 */ /* 0x000fe200078ec0ff */
[----:B------:R-:W-:Y:S01]  /*09f0*/  FFMA.RP R3, R12, R10, R9 ;  /* 0x0000000a0c037223 */ /* 0x000fe20000008009 */
[----:B------:R-:W-:Y:S01]  /*0a00*/  ISETP.NE.AND P1, PT, R7, RZ, PT ;  /* 0x000000ff0700720c */ /* 0x000fe20003f25270 */
[----:B------:R-:W-:Y:S01]  /*0a10*/  IMAD.MOV R7, RZ, RZ, -R7 ;  /* 0x000000ffff077224 */ /* 0x000fe200078e0a07 */
[----:B------:R-:W-:-:S02]  /*0a20*/  LOP3.LUT R5, R5, 0x800000, RZ, 0xfc, !PT ;  /* 0x0080000005057812 */ /* 0x000fc400078efcff */
[----:B------:R-:W-:Y:S02]  /*0a30*/  FSETP.NEU.FTZ.AND P0, PT, R3, R6, PT ;  /* 0x000000060300720b */ /* 0x000fe40003f1d000 */
[----:B------:R-:W-:Y:S02]  /*0a40*/  SHF.L.U32 R8, R5, R8, RZ ;  /* 0x0000000805087219 */ /* 0x000fe400000006ff */
[----:B------:R-:W-:Y:S02]  /*0a50*/  SEL R6, R7, RZ, P2 ;  /* 0x000000ff07067207 */ /* 0x000fe40001000000 */
[----:B------:R-:W-:Y:S02]  /*0a60*/  ISETP.NE.AND P1, PT, R8, RZ, P1 ;  /* 0x000000ff0800720c */ /* 0x000fe40000f25270 */
[----:B------:R-:W-:Y:S02]  /*0a70*/  SHF.R.U32.HI R6, RZ, R6, R5 ;  /* 0x00000006ff067219 */ /* 0x000fe40000011605 */
[----:B------:R-:W-:-:S02]  /*0a80*/  PLOP3.LUT P0, PT, P0, P1, PT, 0xf8, 0x8f ;  /* 0x00000000008f781c */ /* 0x000fc40000703f70 */
[----:B------:R-:W-:Y:S02]  /*0a90*/  SHF.R.U32.HI R8, RZ, 0x1, R6 ;  /* 0x00000001ff087819 */ /* 0x000fe40000011606 */
[----:B------:R-:W-:-:S04]  /*0aa0*/  SEL R3, RZ, 0x1, !P0 ;  /* 0x00000001ff037807 */ /* 0x000fc80004000000 */
[----:B------:R-:W-:-:S04]  /*0ab0*/  LOP3.LUT R3, R3, 0x1, R8, 0xf8, !PT ;  /* 0x0000000103037812 */ /* 0x000fc800078ef808 */
[----:B------:R-:W-:-:S04]  /*0ac0*/  LOP3.LUT R3, R3, R6, RZ, 0xc0, !PT ;  /* 0x0000000603037212 */ /* 0x000fc800078ec0ff */
[----:B------:R-:W-:-:S04]  /*0ad0*/  IADD3 R3, PT, PT, R8, R3, RZ ;  /* 0x0000000308037210 */ /* 0x000fc80007ffe0ff */
[----:B------:R-:W-:Y:S01]  /*0ae0*/  LOP3.LUT R0, R3, R0, RZ, 0xfc, !PT ;  /* 0x0000000003007212 */ /* 0x000fe200078efcff */
[----:B------:R-:W-:Y:S06]  /*0af0*/  BRA `(.L_x_27) ;  /* 0x0000000000107947 */ /* 0x000fec0003800000 */
.L_x_26:
[----:B------:R-:W-:-:S04]  /*0b00*/  LOP3.LUT R0, R0, 0x80000000, RZ, 0xc0, !PT ;  /* 0x8000000000007812 */ /* 0x000fc800078ec0ff */
[----:B------:R-:W-:Y:S01]  /*0b10*/  LOP3.LUT R0, R0, 0x7f800000, RZ, 0xfc, !PT ;  /* 0x7f80000000007812 */ /* 0x000fe200078efcff */
[----:B------:R-:W-:Y:S06]  /*0b20*/  BRA `(.L_x_27) ;  /* 0x0000000000047947 */ /* 0x000fec0003800000 */
.L_x_25:
[----:B------:R-:W-:-:S07]  /*0b30*/  IMAD R0, R6, 0x800000, R0 ;  /* 0x0080000006007824 */ /* 0x000fce00078e0200 */
.L_x_27:
[----:B------:R-:W-:Y:S05]  /*0b40*/  BSYNC.RECONVERGENT B2 ;  /* 0x0000000000027941 */ /* 0x000fea0003800200 */
.L_x_24:
[----:B------:R-:W-:Y:S05]  /*0b50*/  BRA `(.L_x_28) ;  /* 0x0000000000207947 */ /* 0x000fea0003800000 */
.L_x_23:
[----:B------:R-:W-:-:S04]  /*0b60*/  LOP3.LUT R0, R8, 0x80000000, R5, 0x48, !PT ;  /* 0x8000000008007812 */ /* 0x000fc800078e4805 */
[----:B------:R-:W-:Y:S01]  /*0b70*/  LOP3.LUT R0, R0, 0x7f800000, RZ, 0xfc, !PT ;  /* 0x7f80000000007812 */ /* 0x000fe200078efcff */
[----:B------:R-:W-:Y:S06]  /*0b80*/  BRA `(.L_x_28) ;  /* 0x0000000000147947 */ /* 0x000fec0003800000 */
.L_x_22:
[----:B------:R-:W-:Y:S01]  /*0b90*/  LOP3.LUT R0, R8, 0x80000000, R5, 0x48, !PT ;  /* 0x8000000008007812 */ /* 0x000fe200078e4805 */
[----:B------:R-:W-:Y:S06]  /*0ba0*/  BRA `(.L_x_28) ;  /* 0x00000000000c7947 */ /* 0x000fec0003800000 */
.L_x_21:
[----:B------:R-:W0:Y:S01]  /*0bb0*/  MUFU.RSQ R0, -QNAN ;  /* 0xffc0000000007908 */ /* 0x000e220000001400 */
[----:B------:R-:W-:Y:S05]  /*0bc0*/  BRA `(.L_x_28) ;  /* 0x0000000000047947 */ /* 0x000fea0003800000 */
.L_x_20:
[----:B------:R-:W-:-:S07]  /*0bd0*/  FADD.FTZ R0, R0, R3 ;  /* 0x0000000300007221 */ /* 0x000fce0000010000 */
.L_x_28:
[----:B------:R-:W-:Y:S05]  /*0be0*/  BSYNC.RECONVERGENT B1 ;  /* 0x0000000000017941 */ /* 0x000fea0003800200 */
.L_x_18:
[----:B------:R-:W-:-:S04]  /*0bf0*/  IMAD.MOV.U32 R5, RZ, RZ, 0x0 ;  /* 0x00000000ff057424 */ /* 0x000fc800078e00ff */
[----:B0-----:R-:W-:Y:S05]  /*0c00*/  RET.REL.NODEC R4 `(_ZN7adaattn7kernels8adaptive23estimate_effective_rankEPKfPfi) ;  /* 0xfffffff004fc7950 */ /* 0x001fea0003c3ffff */
.L_x_29:
        /* <DEDUP_REMOVED lines=15> */
.L_x_30:


//--------------------- .nv.shared._ZN7adaattn7kernels8adaptive25compute_attention_entropyI6__halfEEvPKT_Pfi --------------------------
	.section	.nv.shared._ZN7adaattn7kernels8adaptive25compute_attention_entropyI6__halfEEvPKT_Pfi,"aw",@nobits
	.sectionflags	@""
	.align	4
.nv.shared._ZN7adaattn7kernels8adaptive25compute_attention_entropyI6__halfEEvPKT_Pfi:
	.zero		1056


//--------------------- .nv.shared.reserved.0     --------------------------
	.section	.nv.shared.reserved.0,"aw",@nobits
	.weak		__nv_reservedSMEM_offset_0_alias
	.size		__nv_reservedSMEM_offset_0_alias, 0, 64
	.other		__nv_reservedSMEM_offset_0_alias,@"STO_CUDA_RESERVED_SHARED STV_DEFAULT"
__nv_reservedSMEM_offset_0_alias:
	.zero		0
	.zero		64


//--------------------- .nv.shared._ZN7adaattn7kernels8adaptive25compute_attention_entropyIfEEvPKT_Pfi --------------------------
	.section	.nv.shared._ZN7adaattn7kernels8adaptive25compute_attention_entropyIfEEvPKT_Pfi,"aw",@nobits
	.sectionflags	@""
	.align	4
.nv.shared._ZN7adaattn7kernels8adaptive25compute_attention_entropyIfEEvPKT_Pfi:
	.zero		1056


//--------------------- .nv.shared._ZN7adaattn7kernels8adaptive23estimate_effective_rankEPKfPfi --------------------------
	.section	.nv.shared._ZN7adaattn7kernels8adaptive23estimate_effective_rankEPKfPfi,"aw",@nobits
	.sectionflags	@""
	.align	4
.nv.shared._ZN7adaattn7kernels8adaptive23estimate_effective_rankEPKfPfi:
	.zero		1056


//--------------------- .nv.constant0._ZN7adaattn7kernels8adaptive25compute_attention_entropyI6__halfEEvPKT_Pfi --------------------------
	.section	.nv.constant0._ZN7adaattn7kernels8adaptive25compute_attention_entropyI6__halfEEvPKT_Pfi,"a",@progbits
	.sectionflags	@""
	.align	4
.nv.constant0._ZN7adaattn7kernels8adaptive25compute_attention_entropyI6__halfEEvPKT_Pfi:
	.zero		916


//--------------------- .nv.constant0._ZN7adaattn7kernels8adaptive25compute_attention_entropyIfEEvPKT_Pfi --------------------------
	.section	.nv.constant0._ZN7adaattn7kernels8adaptive25compute_attention_entropyIfEEvPKT_Pfi,"a",@progbits
	.sectionflags	@""
	.align	4
.nv.constant0._ZN7adaattn7kernels8adaptive25compute_attention_entropyIfEEvPKT_Pfi:
	.zero		916


//--------------------- .nv.constant0._ZN7adaattn7kernels8adaptive21determine_target_rankEPKfPiiif --------------------------
	.section	.nv.constant0._ZN7adaattn7kernels8adaptive21determine_target_rankEPKfPiiif,"a",@progbits
	.sectionflags	@""
	.align	4
.nv.constant0._ZN7adaattn7kernels8adaptive21determine_target_rankEPKfPiiif:
	.zero		924


//--------------------- .nv.constant0._ZN7adaattn7kernels8adaptive23estimate_effective_rankEPKfPfi --------------------------
	.section	.nv.constant0._ZN7adaattn7kernels8adaptive23estimate_effective_rankEPKfPfi,"a",@progbits
	.sectionflags	@""
	.align	4
.nv.constant0._ZN7adaattn7kernels8adaptive23estimate_effective_rankEPKfPfi:
	.zero		916


//--------------------- SYMBOLS --------------------------

	.type		.nv.reservedSmem.offset0,@object
	.size		.nv.reservedSmem.offset0,0x4
	.type		.nv.reservedSmem.cap,@object
	.size		.nv.reservedSmem.cap,0x4
